//
// Generated by NVIDIA NVVM Compiler
//
// Compiler Build ID: CL-36424714
// Cuda compilation tools, release 13.0, V13.0.88
// Based on NVVM 20.0.0
//

.version 9.0
.target sm_100
.address_size 64

	// .globl	_Z11naiveMatmulPfS_S_ii
// _ZZ15coalescedMatmulPfS_S_iiE7aShared has been demoted
// _ZZ14sharedABMatmulPfS_S_iiE7aShared has been demoted
// _ZZ14sharedABMatmulPfS_S_iiE7bShared has been demoted

.visible .entry _Z11naiveMatmulPfS_S_ii(
	.param .u64 .ptr .align 1 _Z11naiveMatmulPfS_S_ii_param_0,
	.param .u64 .ptr .align 1 _Z11naiveMatmulPfS_S_ii_param_1,
	.param .u64 .ptr .align 1 _Z11naiveMatmulPfS_S_ii_param_2,
	.param .u32 _Z11naiveMatmulPfS_S_ii_param_3,
	.param .u32 _Z11naiveMatmulPfS_S_ii_param_4
)
{
	.reg .b32 	%r<12>;
	.reg .b32 	%f<97>;
	.reg .b64 	%rd<45>;

	ld.param.u64 	%rd1, [_Z11naiveMatmulPfS_S_ii_param_0];
	ld.param.u64 	%rd2, [_Z11naiveMatmulPfS_S_ii_param_1];
	ld.param.u64 	%rd3, [_Z11naiveMatmulPfS_S_ii_param_2];
	ld.param.u32 	%r1, [_Z11naiveMatmulPfS_S_ii_param_4];
	mov.u32 	%r2, %tid.y;
	mov.u32 	%r3, %ctaid.y;
	mov.u32 	%r4, %ntid.y;
	mad.lo.s32 	%r5, %r3, %r4, %r2;
	mov.u32 	%r6, %tid.x;
	mov.u32 	%r7, %ctaid.x;
	mov.u32 	%r8, %ntid.x;
	mad.lo.s32 	%r9, %r7, %r8, %r6;
	shl.b32 	%r10, %r5, 5;
	cvta.to.global.u64 	%rd4, %rd1;
	cvta.to.global.u64 	%rd5, %rd2;
	mul.wide.u32 	%rd6, %r10, 4;
	add.s64 	%rd7, %rd4, %rd6;
	ld.global.f32 	%f1, [%rd7];
	mul.wide.s32 	%rd8, %r9, 4;
	add.s64 	%rd9, %rd5, %rd8;
	ld.global.f32 	%f2, [%rd9];
	fma.rn.f32 	%f3, %f1, %f2, 0f00000000;
	ld.global.f32 	%f4, [%rd7+4];
	mul.wide.s32 	%rd10, %r1, 4;
	add.s64 	%rd11, %rd9, %rd10;
	ld.global.f32 	%f5, [%rd11];
	fma.rn.f32 	%f6, %f4, %f5, %f3;
	ld.global.f32 	%f7, [%rd7+8];
	add.s64 	%rd12, %rd11, %rd10;
	ld.global.f32 	%f8, [%rd12];
	fma.rn.f32 	%f9, %f7, %f8, %f6;
	ld.global.f32 	%f10, [%rd7+12];
	add.s64 	%rd13, %rd12, %rd10;
	ld.global.f32 	%f11, [%rd13];
	fma.rn.f32 	%f12, %f10, %f11, %f9;
	ld.global.f32 	%f13, [%rd7+16];
	add.s64 	%rd14, %rd13, %rd10;
	ld.global.f32 	%f14, [%rd14];
	fma.rn.f32 	%f15, %f13, %f14, %f12;
	ld.global.f32 	%f16, [%rd7+20];
	add.s64 	%rd15, %rd14, %rd10;
	ld.global.f32 	%f17, [%rd15];
	fma.rn.f32 	%f18, %f16, %f17, %f15;
	ld.global.f32 	%f19, [%rd7+24];
	add.s64 	%rd16, %rd15, %rd10;
	ld.global.f32 	%f20, [%rd16];
	fma.rn.f32 	%f21, %f19, %f20, %f18;
	ld.global.f32 	%f22, [%rd7+28];
	add.s64 	%rd17, %rd16, %rd10;
	ld.global.f32 	%f23, [%rd17];
	fma.rn.f32 	%f24, %f22, %f23, %f21;
	ld.global.f32 	%f25, [%rd7+32];
	add.s64 	%rd18, %rd17, %rd10;
	ld.global.f32 	%f26, [%rd18];
	fma.rn.f32 	%f27, %f25, %f26, %f24;
	ld.global.f32 	%f28, [%rd7+36];
	add.s64 	%rd19, %rd18, %rd10;
	ld.global.f32 	%f29, [%rd19];
	fma.rn.f32 	%f30, %f28, %f29, %f27;
	ld.global.f32 	%f31, [%rd7+40];
	add.s64 	%rd20, %rd19, %rd10;
	ld.global.f32 	%f32, [%rd20];
	fma.rn.f32 	%f33, %f31, %f32, %f30;
	ld.global.f32 	%f34, [%rd7+44];
	add.s64 	%rd21, %rd20, %rd10;
	ld.global.f32 	%f35, [%rd21];
	fma.rn.f32 	%f36, %f34, %f35, %f33;
	ld.global.f32 	%f37, [%rd7+48];
	add.s64 	%rd22, %rd21, %rd10;
	ld.global.f32 	%f38, [%rd22];
	fma.rn.f32 	%f39, %f37, %f38, %f36;
	ld.global.f32 	%f40, [%rd7+52];
	add.s64 	%rd23, %rd22, %rd10;
	ld.global.f32 	%f41, [%rd23];
	fma.rn.f32 	%f42, %f40, %f41, %f39;
	ld.global.f32 	%f43, [%rd7+56];
	add.s64 	%rd24, %rd23, %rd10;
	ld.global.f32 	%f44, [%rd24];
	fma.rn.f32 	%f45, %f43, %f44, %f42;
	ld.global.f32 	%f46, [%rd7+60];
	add.s64 	%rd25, %rd24, %rd10;
	ld.global.f32 	%f47, [%rd25];
	fma.rn.f32 	%f48, %f46, %f47, %f45;
	ld.global.f32 	%f49, [%rd7+64];
	add.s64 	%rd26, %rd25, %rd10;
	ld.global.f32 	%f50, [%rd26];
	fma.rn.f32 	%f51, %f49, %f50, %f48;
	ld.global.f32 	%f52, [%rd7+68];
	add.s64 	%rd27, %rd26, %rd10;
	ld.global.f32 	%f53, [%rd27];
	fma.rn.f32 	%f54, %f52, %f53, %f51;
	ld.global.f32 	%f55, [%rd7+72];
	add.s64 	%rd28, %rd27, %rd10;
	ld.global.f32 	%f56, [%rd28];
	fma.rn.f32 	%f57, %f55, %f56, %f54;
	ld.global.f32 	%f58, [%rd7+76];
	add.s64 	%rd29, %rd28, %rd10;
	ld.global.f32 	%f59, [%rd29];
	fma.rn.f32 	%f60, %f58, %f59, %f57;
	ld.global.f32 	%f61, [%rd7+80];
	add.s64 	%rd30, %rd29, %rd10;
	ld.global.f32 	%f62, [%rd30];
	fma.rn.f32 	%f63, %f61, %f62, %f60;
	ld.global.f32 	%f64, [%rd7+84];
	add.s64 	%rd31, %rd30, %rd10;
	ld.global.f32 	%f65, [%rd31];
	fma.rn.f32 	%f66, %f64, %f65, %f63;
	ld.global.f32 	%f67, [%rd7+88];
	add.s64 	%rd32, %rd31, %rd10;
	ld.global.f32 	%f68, [%rd32];
	fma.rn.f32 	%f69, %f67, %f68, %f66;
	ld.global.f32 	%f70, [%rd7+92];
	add.s64 	%rd33, %rd32, %rd10;
	ld.global.f32 	%f71, [%rd33];
	fma.rn.f32 	%f72, %f70, %f71, %f69;
	ld.global.f32 	%f73, [%rd7+96];
	add.s64 	%rd34, %rd33, %rd10;
	ld.global.f32 	%f74, [%rd34];
	fma.rn.f32 	%f75, %f73, %f74, %f72;
	ld.global.f32 	%f76, [%rd7+100];
	add.s64 	%rd35, %rd34, %rd10;
	ld.global.f32 	%f77, [%rd35];
	fma.rn.f32 	%f78, %f76, %f77, %f75;
	ld.global.f32 	%f79, [%rd7+104];
	add.s64 	%rd36, %rd35, %rd10;
	ld.global.f32 	%f80, [%rd36];
	fma.rn.f32 	%f81, %f79, %f80, %f78;
	ld.global.f32 	%f82, [%rd7+108];
	add.s64 	%rd37, %rd36, %rd10;
	ld.global.f32 	%f83, [%rd37];
	fma.rn.f32 	%f84, %f82, %f83, %f81;
	ld.global.f32 	%f85, [%rd7+112];
	add.s64 	%rd38, %rd37, %rd10;
	ld.global.f32 	%f86, [%rd38];
	fma.rn.f32 	%f87, %f85, %f86, %f84;
	ld.global.f32 	%f88, [%rd7+116];
	add.s64 	%rd39, %rd38, %rd10;
	ld.global.f32 	%f89, [%rd39];
	fma.rn.f32 	%f90, %f88, %f89, %f87;
	ld.global.f32 	%f91, [%rd7+120];
	add.s64 	%rd40, %rd39, %rd10;
	ld.global.f32 	%f92, [%rd40];
	fma.rn.f32 	%f93, %f91, %f92, %f90;
	ld.global.f32 	%f94, [%rd7+124];
	add.s64 	%rd41, %rd40, %rd10;
	ld.global.f32 	%f95, [%rd41];
	fma.rn.f32 	%f96, %f94, %f95, %f93;
	cvta.to.global.u64 	%rd42, %rd3;
	mad.lo.s32 	%r11, %r1, %r5, %r9;
	mul.wide.s32 	%rd43, %r11, 4;
	add.s64 	%rd44, %rd42, %rd43;
	st.global.f32 	[%rd44], %f96;
	ret;

}
	// .globl	_Z15coalescedMatmulPfS_S_ii
.visible .entry _Z15coalescedMatmulPfS_S_ii(
	.param .u64 .ptr .align 1 _Z15coalescedMatmulPfS_S_ii_param_0,
	.param .u64 .ptr .align 1 _Z15coalescedMatmulPfS_S_ii_param_1,
	.param .u64 .ptr .align 1 _Z15coalescedMatmulPfS_S_ii_param_2,
	.param .u32 _Z15coalescedMatmulPfS_S_ii_param_3,
	.param .u32 _Z15coalescedMatmulPfS_S_ii_param_4
)
{
	.reg .b32 	%r<18>;
	.reg .b32 	%f<98>;
	.reg .b64 	%rd<45>;
	// demoted variable
	.shared .align 4 .b8 _ZZ15coalescedMatmulPfS_S_iiE7aShared[4096];
	ld.param.u64 	%rd1, [_Z15coalescedMatmulPfS_S_ii_param_0];
	ld.param.u64 	%rd2, [_Z15coalescedMatmulPfS_S_ii_param_1];
	ld.param.u64 	%rd3, [_Z15coalescedMatmulPfS_S_ii_param_2];
	ld.param.u32 	%r1, [_Z15coalescedMatmulPfS_S_ii_param_4];
	cvta.to.global.u64 	%rd4, %rd1;
	mov.u32 	%r2, %tid.y;
	mov.u32 	%r3, %ctaid.y;
	mov.u32 	%r4, %ntid.y;
	mad.lo.s32 	%r5, %r3, %r4, %r2;
	mov.u32 	%r6, %tid.x;
	mov.u32 	%r7, %ctaid.x;
	mov.u32 	%r8, %ntid.x;
	mad.lo.s32 	%r9, %r7, %r8, %r6;
	shl.b32 	%r10, %r5, 5;
	add.s32 	%r11, %r10, %r6;
	mul.wide.u32 	%rd5, %r11, 4;
	add.s64 	%rd6, %rd4, %rd5;
	ld.global.f32 	%f1, [%rd6];
	shl.b32 	%r12, %r2, 7;
	mov.u32 	%r13, _ZZ15coalescedMatmulPfS_S_iiE7aShared;
	add.s32 	%r14, %r13, %r12;
	shl.b32 	%r15, %r6, 2;
	add.s32 	%r16, %r14, %r15;
	st.shared.f32 	[%r16], %f1;
	bar.warp.sync 	-1;
	cvta.to.global.u64 	%rd7, %rd2;
	ld.shared.f32 	%f2, [%r14];
	mul.wide.s32 	%rd8, %r9, 4;
	add.s64 	%rd9, %rd7, %rd8;
	ld.global.f32 	%f3, [%rd9];
	fma.rn.f32 	%f4, %f2, %f3, 0f00000000;
	ld.shared.f32 	%f5, [%r14+4];
	mul.wide.s32 	%rd10, %r1, 4;
	add.s64 	%rd11, %rd9, %rd10;
	ld.global.f32 	%f6, [%rd11];
	fma.rn.f32 	%f7, %f5, %f6, %f4;
	ld.shared.f32 	%f8, [%r14+8];
	add.s64 	%rd12, %rd11, %rd10;
	ld.global.f32 	%f9, [%rd12];
	fma.rn.f32 	%f10, %f8, %f9, %f7;
	ld.shared.f32 	%f11, [%r14+12];
	add.s64 	%rd13, %rd12, %rd10;
	ld.global.f32 	%f12, [%rd13];
	fma.rn.f32 	%f13, %f11, %f12, %f10;
	ld.shared.f32 	%f14, [%r14+16];
	add.s64 	%rd14, %rd13, %rd10;
	ld.global.f32 	%f15, [%rd14];
	fma.rn.f32 	%f16, %f14, %f15, %f13;
	ld.shared.f32 	%f17, [%r14+20];
	add.s64 	%rd15, %rd14, %rd10;
	ld.global.f32 	%f18, [%rd15];
	fma.rn.f32 	%f19, %f17, %f18, %f16;
	ld.shared.f32 	%f20, [%r14+24];
	add.s64 	%rd16, %rd15, %rd10;
	ld.global.f32 	%f21, [%rd16];
	fma.rn.f32 	%f22, %f20, %f21, %f19;
	ld.shared.f32 	%f23, [%r14+28];
	add.s64 	%rd17, %rd16, %rd10;
	ld.global.f32 	%f24, [%rd17];
	fma.rn.f32 	%f25, %f23, %f24, %f22;
	ld.shared.f32 	%f26, [%r14+32];
	add.s64 	%rd18, %rd17, %rd10;
	ld.global.f32 	%f27, [%rd18];
	fma.rn.f32 	%f28, %f26, %f27, %f25;
	ld.shared.f32 	%f29, [%r14+36];
	add.s64 	%rd19, %rd18, %rd10;
	ld.global.f32 	%f30, [%rd19];
	fma.rn.f32 	%f31, %f29, %f30, %f28;
	ld.shared.f32 	%f32, [%r14+40];
	add.s64 	%rd20, %rd19, %rd10;
	ld.global.f32 	%f33, [%rd20];
	fma.rn.f32 	%f34, %f32, %f33, %f31;
	ld.shared.f32 	%f35, [%r14+44];
	add.s64 	%rd21, %rd20, %rd10;
	ld.global.f32 	%f36, [%rd21];
	fma.rn.f32 	%f37, %f35, %f36, %f34;
	ld.shared.f32 	%f38, [%r14+48];
	add.s64 	%rd22, %rd21, %rd10;
	ld.global.f32 	%f39, [%rd22];
	fma.rn.f32 	%f40, %f38, %f39, %f37;
	ld.shared.f32 	%f41, [%r14+52];
	add.s64 	%rd23, %rd22, %rd10;
	ld.global.f32 	%f42, [%rd23];
	fma.rn.f32 	%f43, %f41, %f42, %f40;
	ld.shared.f32 	%f44, [%r14+56];
	add.s64 	%rd24, %rd23, %rd10;
	ld.global.f32 	%f45, [%rd24];
	fma.rn.f32 	%f46, %f44, %f45, %f43;
	ld.shared.f32 	%f47, [%r14+60];
	add.s64 	%rd25, %rd24, %rd10;
	ld.global.f32 	%f48, [%rd25];
	fma.rn.f32 	%f49, %f47, %f48, %f46;
	ld.shared.f32 	%f50, [%r14+64];
	add.s64 	%rd26, %rd25, %rd10;
	ld.global.f32 	%f51, [%rd26];
	fma.rn.f32 	%f52, %f50, %f51, %f49;
	ld.shared.f32 	%f53, [%r14+68];
	add.s64 	%rd27, %rd26, %rd10;
	ld.global.f32 	%f54, [%rd27];
	fma.rn.f32 	%f55, %f53, %f54, %f52;
	ld.shared.f32 	%f56, [%r14+72];
	add.s64 	%rd28, %rd27, %rd10;
	ld.global.f32 	%f57, [%rd28];
	fma.rn.f32 	%f58, %f56, %f57, %f55;
	ld.shared.f32 	%f59, [%r14+76];
	add.s64 	%rd29, %rd28, %rd10;
	ld.global.f32 	%f60, [%rd29];
	fma.rn.f32 	%f61, %f59, %f60, %f58;
	ld.shared.f32 	%f62, [%r14+80];
	add.s64 	%rd30, %rd29, %rd10;
	ld.global.f32 	%f63, [%rd30];
	fma.rn.f32 	%f64, %f62, %f63, %f61;
	ld.shared.f32 	%f65, [%r14+84];
	add.s64 	%rd31, %rd30, %rd10;
	ld.global.f32 	%f66, [%rd31];
	fma.rn.f32 	%f67, %f65, %f66, %f64;
	ld.shared.f32 	%f68, [%r14+88];
	add.s64 	%rd32, %rd31, %rd10;
	ld.global.f32 	%f69, [%rd32];
	fma.rn.f32 	%f70, %f68, %f69, %f67;
	ld.shared.f32 	%f71, [%r14+92];
	add.s64 	%rd33, %rd32, %rd10;
	ld.global.f32 	%f72, [%rd33];
	fma.rn.f32 	%f73, %f71, %f72, %f70;
	ld.shared.f32 	%f74, [%r14+96];
	add.s64 	%rd34, %rd33, %rd10;
	ld.global.f32 	%f75, [%rd34];
	fma.rn.f32 	%f76, %f74, %f75, %f73;
	ld.shared.f32 	%f77, [%r14+100];
	add.s64 	%rd35, %rd34, %rd10;
	ld.global.f32 	%f78, [%rd35];
	fma.rn.f32 	%f79, %f77, %f78, %f76;
	ld.shared.f32 	%f80, [%r14+104];
	add.s64 	%rd36, %rd35, %rd10;
	ld.global.f32 	%f81, [%rd36];
	fma.rn.f32 	%f82, %f80, %f81, %f79;
	ld.shared.f32 	%f83, [%r14+108];
	add.s64 	%rd37, %rd36, %rd10;
	ld.global.f32 	%f84, [%rd37];
	fma.rn.f32 	%f85, %f83, %f84, %f82;
	ld.shared.f32 	%f86, [%r14+112];
	add.s64 	%rd38, %rd37, %rd10;
	ld.global.f32 	%f87, [%rd38];
	fma.rn.f32 	%f88, %f86, %f87, %f85;
	ld.shared.f32 	%f89, [%r14+116];
	add.s64 	%rd39, %rd38, %rd10;
	ld.global.f32 	%f90, [%rd39];
	fma.rn.f32 	%f91, %f89, %f90, %f88;
	ld.shared.f32 	%f92, [%r14+120];
	add.s64 	%rd40, %rd39, %rd10;
	ld.global.f32 	%f93, [%rd40];
	fma.rn.f32 	%f94, %f92, %f93, %f91;
	ld.shared.f32 	%f95, [%r14+124];
	add.s64 	%rd41, %rd40, %rd10;
	ld.global.f32 	%f96, [%rd41];
	fma.rn.f32 	%f97, %f95, %f96, %f94;
	cvta.to.global.u64 	%rd42, %rd3;
	mad.lo.s32 	%r17, %r1, %r5, %r9;
	mul.wide.s32 	%rd43, %r17, 4;
	add.s64 	%rd44, %rd42, %rd43;
	st.global.f32 	[%rd44], %f97;
	ret;

}
	// .globl	_Z14sharedABMatmulPfS_S_ii
.visible .entry _Z14sharedABMatmulPfS_S_ii(
	.param .u64 .ptr .align 1 _Z14sharedABMatmulPfS_S_ii_param_0,
	.param .u64 .ptr .align 1 _Z14sharedABMatmulPfS_S_ii_param_1,
	.param .u64 .ptr .align 1 _Z14sharedABMatmulPfS_S_ii_param_2,
	.param .u32 _Z14sharedABMatmulPfS_S_ii_param_3,
	.param .u32 _Z14sharedABMatmulPfS_S_ii_param_4
)
{
	.reg .b32 	%r<22>;
	.reg .b32 	%f<99>;
	.reg .b64 	%rd<13>;
	// demoted variable
	.shared .align 4 .b8 _ZZ14sharedABMatmulPfS_S_iiE7aShared[4096];
	// demoted variable
	.shared .align 4 .b8 _ZZ14sharedABMatmulPfS_S_iiE7bShared[4096];
	ld.param.u64 	%rd1, [_Z14sharedABMatmulPfS_S_ii_param_0];
	ld.param.u64 	%rd2, [_Z14sharedABMatmulPfS_S_ii_param_1];
	ld.param.u64 	%rd3, [_Z14sharedABMatmulPfS_S_ii_param_2];
	ld.param.u32 	%r1, [_Z14sharedABMatmulPfS_S_ii_param_4];
	cvta.to.global.u64 	%rd4, %rd2;
	cvta.to.global.u64 	%rd5, %rd1;
	mov.u32 	%r2, %tid.y;
	mov.u32 	%r3, %ctaid.y;
	mov.u32 	%r4, %ntid.y;
	mad.lo.s32 	%r5, %r3, %r4, %r2;
	mov.u32 	%r6, %tid.x;
	mov.u32 	%r7, %ctaid.x;
	mov.u32 	%r8, %ntid.x;
	mad.lo.s32 	%r9, %r7, %r8, %r6;
	shl.b32 	%r10, %r5, 5;
	add.s32 	%r11, %r10, %r6;
	mul.wide.u32 	%rd6, %r11, 4;
	add.s64 	%rd7, %rd5, %rd6;
	ld.global.f32 	%f1, [%rd7];
	shl.b32 	%r12, %r2, 7;
	mov.u32 	%r13, _ZZ14sharedABMatmulPfS_S_iiE7aShared;
	add.s32 	%r14, %r13, %r12;
	shl.b32 	%r15, %r6, 2;
	add.s32 	%r16, %r14, %r15;
	st.shared.f32 	[%r16], %f1;
	mad.lo.s32 	%r17, %r1, %r2, %r9;
	mul.wide.u32 	%rd8, %r17, 4;
	add.s64 	%rd9, %rd4, %rd8;
	ld.global.f32 	%f2, [%rd9];
	mov.u32 	%r18, _ZZ14sharedABMatmulPfS_S_iiE7bShared;
	add.s32 	%r19, %r18, %r15;
	add.s32 	%r20, %r19, %r12;
	st.shared.f32 	[%r20], %f2;
	bar.sync 	0;
	ld.shared.f32 	%f3, [%r14];
	ld.shared.f32 	%f4, [%r19];
	fma.rn.f32 	%f5, %f3, %f4, 0f00000000;
	ld.shared.f32 	%f6, [%r14+4];
	ld.shared.f32 	%f7, [%r19+128];
	fma.rn.f32 	%f8, %f6, %f7, %f5;
	ld.shared.f32 	%f9, [%r14+8];
	ld.shared.f32 	%f10, [%r19+256];
	fma.rn.f32 	%f11, %f9, %f10, %f8;
	ld.shared.f32 	%f12, [%r14+12];
	ld.shared.f32 	%f13, [%r19+384];
	fma.rn.f32 	%f14, %f12, %f13, %f11;
	ld.shared.f32 	%f15, [%r14+16];
	ld.shared.f32 	%f16, [%r19+512];
	fma.rn.f32 	%f17, %f15, %f16, %f14;
	ld.shared.f32 	%f18, [%r14+20];
	ld.shared.f32 	%f19, [%r19+640];
	fma.rn.f32 	%f20, %f18, %f19, %f17;
	ld.shared.f32 	%f21, [%r14+24];
	ld.shared.f32 	%f22, [%r19+768];
	fma.rn.f32 	%f23, %f21, %f22, %f20;
	ld.shared.f32 	%f24, [%r14+28];
	ld.shared.f32 	%f25, [%r19+896];
	fma.rn.f32 	%f26, %f24, %f25, %f23;
	ld.shared.f32 	%f27, [%r14+32];
	ld.shared.f32 	%f28, [%r19+1024];
	fma.rn.f32 	%f29, %f27, %f28, %f26;
	ld.shared.f32 	%f30, [%r14+36];
	ld.shared.f32 	%f31, [%r19+1152];
	fma.rn.f32 	%f32, %f30, %f31, %f29;
	ld.shared.f32 	%f33, [%r14+40];
	ld.shared.f32 	%f34, [%r19+1280];
	fma.rn.f32 	%f35, %f33, %f34, %f32;
	ld.shared.f32 	%f36, [%r14+44];
	ld.shared.f32 	%f37, [%r19+1408];
	fma.rn.f32 	%f38, %f36, %f37, %f35;
	ld.shared.f32 	%f39, [%r14+48];
	ld.shared.f32 	%f40, [%r19+1536];
	fma.rn.f32 	%f41, %f39, %f40, %f38;
	ld.shared.f32 	%f42, [%r14+52];
	ld.shared.f32 	%f43, [%r19+1664];
	fma.rn.f32 	%f44, %f42, %f43, %f41;
	ld.shared.f32 	%f45, [%r14+56];
	ld.shared.f32 	%f46, [%r19+1792];
	fma.rn.f32 	%f47, %f45, %f46, %f44;
	ld.shared.f32 	%f48, [%r14+60];
	ld.shared.f32 	%f49, [%r19+1920];
	fma.rn.f32 	%f50, %f48, %f49, %f47;
	ld.shared.f32 	%f51, [%r14+64];
	ld.shared.f32 	%f52, [%r19+2048];
	fma.rn.f32 	%f53, %f51, %f52, %f50;
	ld.shared.f32 	%f54, [%r14+68];
	ld.shared.f32 	%f55, [%r19+2176];
	fma.rn.f32 	%f56, %f54, %f55, %f53;
	ld.shared.f32 	%f57, [%r14+72];
	ld.shared.f32 	%f58, [%r19+2304];
	fma.rn.f32 	%f59, %f57, %f58, %f56;
	ld.shared.f32 	%f60, [%r14+76];
	ld.shared.f32 	%f61, [%r19+2432];
	fma.rn.f32 	%f62, %f60, %f61, %f59;
	ld.shared.f32 	%f63, [%r14+80];
	ld.shared.f32 	%f64, [%r19+2560];
	fma.rn.f32 	%f65, %f63, %f64, %f62;
	ld.shared.f32 	%f66, [%r14+84];
	ld.shared.f32 	%f67, [%r19+2688];
	fma.rn.f32 	%f68, %f66, %f67, %f65;
	ld.shared.f32 	%f69, [%r14+88];
	ld.shared.f32 	%f70, [%r19+2816];
	fma.rn.f32 	%f71, %f69, %f70, %f68;
	ld.shared.f32 	%f72, [%r14+92];
	ld.shared.f32 	%f73, [%r19+2944];
	fma.rn.f32 	%f74, %f72, %f73, %f71;
	ld.shared.f32 	%f75, [%r14+96];
	ld.shared.f32 	%f76, [%r19+3072];
	fma.rn.f32 	%f77, %f75, %f76, %f74;
	ld.shared.f32 	%f78, [%r14+100];
	ld.shared.f32 	%f79, [%r19+3200];
	fma.rn.f32 	%f80, %f78, %f79, %f77;
	ld.shared.f32 	%f81, [%r14+104];
	ld.shared.f32 	%f82, [%r19+3328];
	fma.rn.f32 	%f83, %f81, %f82, %f80;
	ld.shared.f32 	%f84, [%r14+108];
	ld.shared.f32 	%f85, [%r19+3456];
	fma.rn.f32 	%f86, %f84, %f85, %f83;
	ld.shared.f32 	%f87, [%r14+112];
	ld.shared.f32 	%f88, [%r19+3584];
	fma.rn.f32 	%f89, %f87, %f88, %f86;
	ld.shared.f32 	%f90, [%r14+116];
	ld.shared.f32 	%f91, [%r19+3712];
	fma.rn.f32 	%f92, %f90, %f91, %f89;
	ld.shared.f32 	%f93, [%r14+120];
	ld.shared.f32 	%f94, [%r19+3840];
	fma.rn.f32 	%f95, %f93, %f94, %f92;
	ld.shared.f32 	%f96, [%r14+124];
	ld.shared.f32 	%f97, [%r19+3968];
	fma.rn.f32 	%f98, %f96, %f97, %f95;
	cvta.to.global.u64 	%rd10, %rd3;
	mad.lo.s32 	%r21, %r1, %r5, %r9;
	mul.wide.s32 	%rd11, %r21, 4;
	add.s64 	%rd12, %rd10, %rd11;
	st.global.f32 	[%rd12], %f98;
	ret;

}


// ===== COMPILED SASS (sm_100) =====

	.target	sm_100

	.elftype	@"ET_EXEC"


//--------------------- .note.nv.tkinfo           --------------------------
	.section	.note.nv.tkinfo,"",@"SHT_NOTE"
	.sectionflags	@"SHF_NOTE_NV_TKINFO"
	.tkinfo
        /*0018*/ 	.word	0x00000002
        /*0030*/ 	.string	""
        /*0030*/ 	.string	"ptxas"
        /*0030*/ 	.string	"Cuda compilation tools, release 13.0, V13.0.88"
        /*0030*/ 	.string	"Build cuda_13.0.r13.0/compiler.36424714_0"
        /*0030*/ 	.string	"-arch sm_100 -m 64 "



//--------------------- .note.nv.cuinfo           --------------------------
	.section	.note.nv.cuinfo,"",@"SHT_NOTE"
	.sectionflags	@"SHF_NOTE_NV_CUINFO"
        /*0018*/ 	.short	0x0002
        /*001a*/ 	.short	0x0064
        /*001c*/ 	.short	0x0082
	.zero		2


//--------------------- .nv.info                  --------------------------
	.section	.nv.info,"",@"SHT_CUDA_INFO"
	.align	4


	//----- nvinfo : EIATTR_REGCOUNT
	.align		4
        /*0000*/ 	.byte	0x04, 0x2f
        /*0002*/ 	.short	(.L_1 - .L_0)
	.align		4
.L_0:
        /*0004*/ 	.word	index@(_Z11naiveMatmulPfS_S_ii)
        /*0008*/ 	.word	0x00000020


	//----- nvinfo : EIATTR_FRAME_SIZE
	.align		4
.L_1:
        /*000c*/ 	.byte	0x04, 0x11
        /*000e*/ 	.short	(.L_3 - .L_2)
	.align		4
.L_2:
        /*0010*/ 	.word	index@(_Z11naiveMatmulPfS_S_ii)
        /*0014*/ 	.word	0x00000000


	//----- nvinfo : EIATTR_REGCOUNT
	.align		4
.L_3:
        /*0018*/ 	.byte	0x04, 0x2f
        /*001a*/ 	.short	(.L_5 - .L_4)
	.align		4
.L_4:
        /*001c*/ 	.word	index@(_Z15coalescedMatmulPfS_S_ii)
        /*0020*/ 	.word	0x00000028


	//----- nvinfo : EIATTR_FRAME_SIZE
	.align		4
.L_5:
        /*0024*/ 	.byte	0x04, 0x11
        /*0026*/ 	.short	(.L_7 - .L_6)
	.align		4
.L_6:
        /*0028*/ 	.word	index@(_Z15coalescedMatmulPfS_S_ii)
        /*002c*/ 	.word	0x00000000


	//----- nvinfo : EIATTR_REGCOUNT
	.align		4
.L_7:
        /*0030*/ 	.byte	0x04, 0x2f
        /*0032*/ 	.short	(.L_9 - .L_8)
	.align		4
.L_8:
        /*0034*/ 	.word	index@(_Z14sharedABMatmulPfS_S_ii)
        /*0038*/ 	.word	0x00000020


	//----- nvinfo : EIATTR_FRAME_SIZE
	.align		4
.L_9:
        /*003c*/ 	.byte	0x04, 0x11
        /*003e*/ 	.short	(.L_11 - .L_10)
	.align		4
.L_10:
        /*0040*/ 	.word	index@(_Z14sharedABMatmulPfS_S_ii)
        /*0044*/ 	.word	0x00000000


	//----- nvinfo : EIATTR_MIN_STACK_SIZE
	.align		4
.L_11:
        /*0048*/ 	.byte	0x04, 0x12
        /*004a*/ 	.short	(.L_13 - .L_12)
	.align		4
.L_12:
        /*004c*/ 	.word	index@(_Z14sharedABMatmulPfS_S_ii)
        /*0050*/ 	.word	0x00000000


	//----- nvinfo : EIATTR_MIN_STACK_SIZE
	.align		4
.L_13:
        /*0054*/ 	.byte	0x04, 0x12
        /*0056*/ 	.short	(.L_15 - .L_14)
	.align		4
.L_14:
        /*0058*/ 	.word	index@(_Z15coalescedMatmulPfS_S_ii)
        /*005c*/ 	.word	0x00000000


	//----- nvinfo : EIATTR_MIN_STACK_SIZE
	.align		4
.L_15:
        /*0060*/ 	.byte	0x04, 0x12
        /*0062*/ 	.short	(.L_17 - .L_16)
	.align		4
.L_16:
        /*0064*/ 	.word	index@(_Z11naiveMatmulPfS_S_ii)
        /*0068*/ 	.word	0x00000000
.L_17:


//--------------------- .nv.compat                --------------------------
	.section	.nv.compat,"",@"SHT_CUDA_COMPAT_INFO"
	.align	4
        /*0000*/ 	.byte	0x02, 0x09, 0x00, 0x00, 0x02, 0x02, 0x01, 0x00, 0x02, 0x05, 0x05, 0x00, 0x03, 0x07, 0x01, 0x01
        /*0010*/ 	.byte	0x02, 0x03, 0x00, 0x00, 0x02, 0x06, 0x01, 0x00, 0x04, 0x0b, 0x08, 0x00, 0x09, 0x00, 0x00, 0x00
        /*0020*/ 	.byte	0x00, 0x00, 0x00, 0x00


//--------------------- .nv.info._Z14sharedABMatmulPfS_S_ii --------------------------
	.section	.nv.info._Z14sharedABMatmulPfS_S_ii,"",@"SHT_CUDA_INFO"
	.sectionflags	@""
	.align	4


	//----- nvinfo : EIATTR_CUDA_API_VERSION
	.align		4
        /*0000*/ 	.byte	0x04, 0x37
        /*0002*/ 	.short	(.L_19 - .L_18)
.L_18:
        /*0004*/ 	.word	0x00000082


	//----- nvinfo : EIATTR_KPARAM_INFO
	.align		4
.L_19:
        /*0008*/ 	.byte	0x04, 0x17
        /*000a*/ 	.short	(.L_21 - .L_20)
.L_20:
        /*000c*/ 	.word	0x00000000
        /*0010*/ 	.short	0x0004
        /*0012*/ 	.short	0x001c
        /*0014*/ 	.byte	0x00, 0xf0, 0x11, 0x00


	//----- nvinfo : EIATTR_KPARAM_INFO
	.align		4
.L_21:
        /*0018*/ 	.byte	0x04, 0x17
        /*001a*/ 	.short	(.L_23 - .L_22)
.L_22:
        /*001c*/ 	.word	0x00000000
        /*0020*/ 	.short	0x0003
        /*0022*/ 	.short	0x0018
        /*0024*/ 	.byte	0x00, 0xf0, 0x11, 0x00


	//----- nvinfo : EIATTR_KPARAM_INFO
	.align		4
.L_23:
        /*0028*/ 	.byte	0x04, 0x17
        /*002a*/ 	.short	(.L_25 - .L_24)
.L_24:
        /*002c*/ 	.word	0x00000000
        /*0030*/ 	.short	0x0002
        /*0032*/ 	.short	0x0010
        /*0034*/ 	.byte	0x00, 0xf5, 0x21, 0x00


	//----- nvinfo : EIATTR_KPARAM_INFO
	.align		4
.L_25:
        /*0038*/ 	.byte	0x04, 0x17
        /*003a*/ 	.short	(.L_27 - .L_26)
.L_26:
        /*003c*/ 	.word	0x00000000
        /*0040*/ 	.short	0x0001
        /*0042*/ 	.short	0x0008
        /*0044*/ 	.byte	0x00, 0xf5, 0x21, 0x00


	//----- nvinfo : EIATTR_KPARAM_INFO
	.align		4
.L_27:
        /*0048*/ 	.byte	0x04, 0x17
        /*004a*/ 	.short	(.L_29 - .L_28)
.L_28:
        /*004c*/ 	.word	0x00000000
        /*0050*/ 	.short	0x0000
        /*0052*/ 	.short	0x0000
        /*0054*/ 	.byte	0x00, 0xf5, 0x21, 0x00


	//----- nvinfo : EIATTR_SPARSE_MMA_MASK
	.align		4
.L_29:
        /*0058*/ 	.byte	0x03, 0x50
        /*005a*/ 	.short	0x0000


	//----- nvinfo : EIATTR_MAXREG_COUNT
	.align		4
        /*005c*/ 	.byte	0x03, 0x1b
        /*005e*/ 	.short	0x00ff


	//----- nvinfo : EIATTR_NUM_BARRIERS
	.align		4
        /*0060*/ 	.byte	0x02, 0x4c
        /*0062*/ 	.byte	0x01
	.zero		1


	//----- nvinfo : EIATTR_MERCURY_ISA_VERSION
	.align		4
        /*0064*/ 	.byte	0x03, 0x5f
        /*0066*/ 	.short	0x0101


	//----- nvinfo : EIATTR_VRC_CTA_INIT_COUNT
	.align		4
        /*0068*/ 	.byte	0x02, 0x4a
	.zero		1
	.zero		1


	//----- nvinfo : EIATTR_EXIT_INSTR_OFFSETS
	.align		4
        /*006c*/ 	.byte	0x04, 0x1c
        /*006e*/ 	.short	(.L_31 - .L_30)


	//   ....[0]....
.L_30:
        /*0070*/ 	.word	0x000006b0


	//----- nvinfo : EIATTR_CBANK_PARAM_SIZE
	.align		4
.L_31:
        /*0074*/ 	.byte	0x03, 0x19
        /*0076*/ 	.short	0x0020


	//----- nvinfo : EIATTR_PARAM_CBANK
	.align		4
        /*0078*/ 	.byte	0x04, 0x0a
        /*007a*/ 	.short	(.L_33 - .L_32)
	.align		4
.L_32:
        /*007c*/ 	.word	index@(.nv.constant0._Z14sharedABMatmulPfS_S_ii)
        /*0080*/ 	.short	0x0380
        /*0082*/ 	.short	0x0020


	//----- nvinfo : EIATTR_SW_WAR
	.align		4
.L_33:
        /*0084*/ 	.byte	0x04, 0x36
        /*0086*/ 	.short	(.L_35 - .L_34)
.L_34:
        /*0088*/ 	.word	0x00000008
.L_35:


//--------------------- .nv.info._Z15coalescedMatmulPfS_S_ii --------------------------
	.section	.nv.info._Z15coalescedMatmulPfS_S_ii,"",@"SHT_CUDA_INFO"
	.sectionflags	@""
	.align	4


	//----- nvinfo : EIATTR_CUDA_API_VERSION
	.align		4
        /*0000*/ 	.byte	0x04, 0x37
        /*0002*/ 	.short	(.L_37 - .L_36)
.L_36:
        /*0004*/ 	.word	0x00000082


	//----- nvinfo : EIATTR_KPARAM_INFO
	.align		4
.L_37:
        /*0008*/ 	.byte	0x04, 0x17
        /*000a*/ 	.short	(.L_39 - .L_38)
.L_38:
        /*000c*/ 	.word	0x00000000
        /*0010*/ 	.short	0x0004
        /*0012*/ 	.short	0x001c
        /*0014*/ 	.byte	0x00, 0xf0, 0x11, 0x00


	//----- nvinfo : EIATTR_KPARAM_INFO
	.align		4
.L_39:
        /*0018*/ 	.byte	0x04, 0x17
        /*001a*/ 	.short	(.L_41 - .L_40)
.L_40:
        /*001c*/ 	.word	0x00000000
        /*0020*/ 	.short	0x0003
        /*0022*/ 	.short	0x0018
        /*0024*/ 	.byte	0x00, 0xf0, 0x11, 0x00


	//----- nvinfo : EIATTR_KPARAM_INFO
	.align		4
.L_41:
        /*0028*/ 	.byte	0x04, 0x17
        /*002a*/ 	.short	(.L_43 - .L_42)
.L_42:
        /*002c*/ 	.word	0x00000000
        /*0030*/ 	.short	0x0002
        /*0032*/ 	.short	0x0010
        /*0034*/ 	.byte	0x00, 0xf5, 0x21, 0x00


	//----- nvinfo : EIATTR_KPARAM_INFO
	.align		4
.L_43:
        /*0038*/ 	.byte	0x04, 0x17
        /*003a*/ 	.short	(.L_45 - .L_44)
.L_44:
        /*003c*/ 	.word	0x00000000
        /*0040*/ 	.short	0x0001
        /*0042*/ 	.short	0x0008
        /*0044*/ 	.byte	0x00, 0xf5, 0x21, 0x00


	//----- nvinfo : EIATTR_KPARAM_INFO
	.align		4
.L_45:
        /*0048*/ 	.byte	0x04, 0x17
        /*004a*/ 	.short	(.L_47 - .L_46)
.L_46:
        /*004c*/ 	.word	0x00000000
        /*0050*/ 	.short	0x0000
        /*0052*/ 	.short	0x0000
        /*0054*/ 	.byte	0x00, 0xf5, 0x21, 0x00


	//----- nvinfo : EIATTR_SPARSE_MMA_MASK
	.align		4
.L_47:
        /*0058*/ 	.byte	0x03, 0x50
        /*005a*/ 	.short	0x0000


	//----- nvinfo : EIATTR_MAXREG_COUNT
	.align		4
        /*005c*/ 	.byte	0x03, 0x1b
        /*005e*/ 	.short	0x00ff


	//----- nvinfo : EIATTR_MERCURY_ISA_VERSION
	.align		4
        /*0060*/ 	.byte	0x03, 0x5f
        /*0062*/ 	.short	0x0101


	//----- nvinfo : EIATTR_COOP_GROUP_MASK_REGIDS
	.align		4
        /*0064*/ 	.byte	0x04, 0x29
        /*0066*/ 	.short	(.L_49 - .L_48)


	//   ....[0]....
.L_48:
        /*0068*/ 	.word	0xffffffff


	//----- nvinfo : EIATTR_COOP_GROUP_INSTR_OFFSETS
	.align		4
.L_49:
        /*006c*/ 	.byte	0x04, 0x28
        /*006e*/ 	.short	(.L_51 - .L_50)


	//   ....[0]....
.L_50:
        /*0070*/ 	.word	0x000001e0


	//----- nvinfo : EIATTR_VRC_CTA_INIT_COUNT
	.align		4
.L_51:
        /*0074*/ 	.byte	0x02, 0x4a
	.zero		1
	.zero		1


	//----- nvinfo : EIATTR_EXIT_INSTR_OFFSETS
	.align		4
        /*0078*/ 	.byte	0x04, 0x1c
        /*007a*/ 	.short	(.L_53 - .L_52)


	//   ....[0]....
.L_52:
        /*007c*/ 	.word	0x00000830


	//----- nvinfo : EIATTR_CBANK_PARAM_SIZE
	.align		4
.L_53:
        /*0080*/ 	.byte	0x03, 0x19
        /*0082*/ 	.short	0x0020


	//----- nvinfo : EIATTR_PARAM_CBANK
	.align		4
        /*0084*/ 	.byte	0x04, 0x0a
        /*0086*/ 	.short	(.L_55 - .L_54)
	.align		4
.L_54:
        /*0088*/ 	.word	index@(.nv.constant0._Z15coalescedMatmulPfS_S_ii)
        /*008c*/ 	.short	0x0380
        /*008e*/ 	.short	0x0020


	//----- nvinfo : EIATTR_SW_WAR
	.align		4
.L_55:
        /*0090*/ 	.byte	0x04, 0x36
        /*0092*/ 	.short	(.L_57 - .L_56)
.L_56:
        /*0094*/ 	.word	0x00000008
.L_57:


//--------------------- .nv.info._Z11naiveMatmulPfS_S_ii --------------------------
	.section	.nv.info._Z11naiveMatmulPfS_S_ii,"",@"SHT_CUDA_INFO"
	.sectionflags	@""
	.align	4


	//----- nvinfo : EIATTR_CUDA_API_VERSION
	.align		4
        /*0000*/ 	.byte	0x04, 0x37
        /*0002*/ 	.short	(.L_59 - .L_58)
.L_58:
        /*0004*/ 	.word	0x00000082


	//----- nvinfo : EIATTR_KPARAM_INFO
	.align		4
.L_59:
        /*0008*/ 	.byte	0x04, 0x17
        /*000a*/ 	.short	(.L_61 - .L_60)
.L_60:
        /*000c*/ 	.word	0x00000000
        /*0010*/ 	.short	0x0004
        /*0012*/ 	.short	0x001c
        /*0014*/ 	.byte	0x00, 0xf0, 0x11, 0x00


	//----- nvinfo : EIATTR_KPARAM_INFO
	.align		4
.L_61:
        /*0018*/ 	.byte	0x04, 0x17
        /*001a*/ 	.short	(.L_63 - .L_62)
.L_62:
        /*001c*/ 	.word	0x00000000
        /*0020*/ 	.short	0x0003
        /*0022*/ 	.short	0x0018
        /*0024*/ 	.byte	0x00, 0xf0, 0x11, 0x00


	//----- nvinfo : EIATTR_KPARAM_INFO
	.align		4
.L_63:
        /*0028*/ 	.byte	0x04, 0x17
        /*002a*/ 	.short	(.L_65 - .L_64)
.L_64:
        /*002c*/ 	.word	0x00000000
        /*0030*/ 	.short	0x0002
        /*0032*/ 	.short	0x0010
        /*0034*/ 	.byte	0x00, 0xf5, 0x21, 0x00


	//----- nvinfo : EIATTR_KPARAM_INFO
	.align		4
.L_65:
        /*0038*/ 	.byte	0x04, 0x17
        /*003a*/ 	.short	(.L_67 - .L_66)
.L_66:
        /*003c*/ 	.word	0x00000000
        /*0040*/ 	.short	0x0001
        /*0042*/ 	.short	0x0008
        /*0044*/ 	.byte	0x00, 0xf5, 0x21, 0x00


	//----- nvinfo : EIATTR_KPARAM_INFO
	.align		4
.L_67:
        /*0048*/ 	.byte	0x04, 0x17
        /*004a*/ 	.short	(.L_69 - .L_68)
.L_68:
        /*004c*/ 	.word	0x00000000
        /*0050*/ 	.short	0x0000
        /*0052*/ 	.short	0x0000
        /*0054*/ 	.byte	0x00, 0xf5, 0x21, 0x00


	//----- nvinfo : EIATTR_SPARSE_MMA_MASK
	.align		4
.L_69:
        /*0058*/ 	.byte	0x03, 0x50
        /*005a*/ 	.short	0x0000


	//----- nvinfo : EIATTR_MAXREG_COUNT
	.align		4
        /*005c*/ 	.byte	0x03, 0x1b
        /*005e*/ 	.short	0x00ff


	//----- nvinfo : EIATTR_MERCURY_ISA_VERSION
	.align		4
        /*0060*/ 	.byte	0x03, 0x5f
        /*0062*/ 	.short	0x0101


	//----- nvinfo : EIATTR_VRC_CTA_INIT_COUNT
	.align		4
        /*0064*/ 	.byte	0x02, 0x4a
	.zero		1
	.zero		1


	//----- nvinfo : EIATTR_EXIT_INSTR_OFFSETS
	.align		4
        /*0068*/ 	.byte	0x04, 0x1c
        /*006a*/ 	.short	(.L_71 - .L_70)


	//   ....[0]....
.L_70:
        /*006c*/ 	.word	0x00000930


	//----- nvinfo : EIATTR_CBANK_PARAM_SIZE
	.align		4
.L_71:
        /*0070*/ 	.byte	0x03, 0x19
        /*0072*/ 	.short	0x0020


	//----- nvinfo : EIATTR_PARAM_CBANK
	.align		4
        /*0074*/ 	.byte	0x04, 0x0a
        /*0076*/ 	.short	(.L_73 - .L_72)
	.align		4
.L_72:
        /*0078*/ 	.word	index@(.nv.constant0._Z11naiveMatmulPfS_S_ii)
        /*007c*/ 	.short	0x0380
        /*007e*/ 	.short	0x0020


	//----- nvinfo : EIATTR_SW_WAR
	.align		4
.L_73:
        /*0080*/ 	.byte	0x04, 0x36
        /*0082*/ 	.short	(.L_75 - .L_74)
.L_74:
        /*0084*/ 	.word	0x00000008
.L_75:


//--------------------- .nv.callgraph             --------------------------
	.section	.nv.callgraph,"",@"SHT_CUDA_CALLGRAPH"
	.align	4
	.sectionentsize	8
	.align		4
        /*0000*/ 	.word	0x00000000
	.align		4
        /*0004*/ 	.word	0xffffffff
	.align		4
        /*0008*/ 	.word	0x00000000
	.align		4
        /*000c*/ 	.word	0xfffffffe
	.align		4
        /*0010*/ 	.word	0x00000000
	.align		4
        /*0014*/ 	.word	0xfffffffd
	.align		4
        /*0018*/ 	.word	0x00000000
	.align		4
        /*001c*/ 	.word	0xfffffffc


//--------------------- .text._Z14sharedABMatmulPfS_S_ii --------------------------
	.section	.text._Z14sharedABMatmulPfS_S_ii,"ax",@progbits
	.align	128
        .global         _Z14sharedABMatmulPfS_S_ii
        .type           _Z14sharedABMatmulPfS_S_ii,@function
        .size           _Z14sharedABMatmulPfS_S_ii,(.L_x_3 - _Z14sharedABMatmulPfS_S_ii)
        .other          _Z14sharedABMatmulPfS_S_ii,@"STO_CUDA_ENTRY STV_DEFAULT"
_Z14sharedABMatmulPfS_S_ii:
.text._Z14sharedABMatmulPfS_S_ii:
[----:B------:R-:W-:Y:S01]  /*0000*/  LDC R1, c[0x0][0x37c] ;  /* 0x0000df00ff017b82 */ /* 0x000fe20000000800 */
[----:B------:R-:W0:Y:S07]  /*0010*/  S2R R11, SR_TID.Y ;  /* 0x00000000000b7919 */ /* 0x000e2e0000002200 */
[----:B------:R-:W0:Y:S01]  /*0020*/  S2UR UR4, SR_CTAID.Y ;  /* 0x00000000000479c3 */ /* 0x000e220000002600 */
[----:B------:R-:W1:Y:S01]  /*0030*/  LDCU UR7, c[0x0][0x39c] ;  /* 0x00007380ff0777ac */ /* 0x000e620008000800 */
[----:B------:R-:W2:Y:S01]  /*0040*/  S2R R12, SR_TID.X ;  /* 0x00000000000c7919 */ /* 0x000ea20000002100 */
[----:B------:R-:W3:Y:S05]  /*0050*/  LDCU.64 UR8, c[0x0][0x358] ;  /* 0x00006b00ff0877ac */ /* 0x000eea0008000a00 */
[----:B------:R-:W0:Y:S08]  /*0060*/  LDC R0, c[0x0][0x364] ;  /* 0x0000d900ff007b82 */ /* 0x000e300000000800 */
[----:B------:R-:W2:Y:S08]  /*0070*/  S2UR UR5, SR_CTAID.X ;  /* 0x00000000000579c3 */ /* 0x000eb00000002500 */
[----:B------:R-:W2:Y:S08]  /*0080*/  LDC R3, c[0x0][0x360] ;  /* 0x0000d800ff037b82 */ /* 0x000eb00000000800 */
[----:B------:R-:W4:Y:S01]  /*0090*/  LDC.64 R4, c[0x0][0x380] ;  /* 0x0000e000ff047b82 */ /* 0x000f220000000a00 */
[----:B0-----:R-:W-:-:S07]  /*00a0*/  IMAD R17, R0, UR4, R11 ;  /* 0x0000000400117c24 */ /* 0x001fce000f8e020b */
[----:B------:R-:W0:Y:S01]  /*00b0*/  LDC.64 R6, c[0x0][0x388] ;  /* 0x0000e200ff067b82 */ /* 0x000e220000000a00 */
[----:B--2---:R-:W-:Y:S01]  /*00c0*/  IMAD R2, R3, UR5, R12 ;  /* 0x0000000503027c24 */ /* 0x004fe2000f8e020c */
[----:B------:R-:W-:-:S03]  /*00d0*/  LEA R3, R17, R12, 0x5 ;  /* 0x0000000c11037211 */ /* 0x000fc600078e28ff */
[----:B-1----:R-:W-:Y:S02]  /*00e0*/  IMAD R9, R11, UR7, R2 ;  /* 0x000000070b097c24 */ /* 0x002fe4000f8e0202 */
[----:B----4-:R-:W-:-:S05]  /*00f0*/  IMAD.WIDE.U32 R4, R3, 0x4, R4 ;  /* 0x0000000403047825 */ /* 0x010fca00078e0004 */
[----:B---3--:R-:W2:Y:S01]  /*0100*/  LDG.E R8, desc[UR8][R4.64] ;  /* 0x0000000804087981 */ /* 0x008ea2000c1e1900 */
[----:B0-----:R-:W-:-:S05]  /*0110*/  IMAD.WIDE.U32 R6, R9, 0x4, R6 ;  /* 0x0000000409067825 */ /* 0x001fca00078e0006 */
[----:B------:R-:W3:Y:S01]  /*0120*/  LDG.E R10, desc[UR8][R6.64] ;  /* 0x00000008060a7981 */ /* 0x000ee2000c1e1900 */
[----:B------:R-:W0:Y:S01]  /*0130*/  S2UR UR6, SR_CgaCtaId ;  /* 0x00000000000679c3 */ /* 0x000e220000008800 */
[----:B------:R-:W-:Y:S02]  /*0140*/  UMOV UR4, 0x400 ;  /* 0x0000040000047882 */ /* 0x000fe40000000000 */
[----:B------:R-:W-:Y:S02]  /*0150*/  UIADD3 UR5, UPT, UPT, UR4, 0x1000, URZ ;  /* 0x0000100004057890 */ /* 0x000fe4000fffe0ff */
[----:B0-----:R-:W-:Y:S02]  /*0160*/  ULEA UR4, UR6, UR4, 0x18 ;  /* 0x0000000406047291 */ /* 0x001fe4000f8ec0ff */
[----:B------:R-:W-:-:S04]  /*0170*/  ULEA UR5, UR6, UR5, 0x18 ;  /* 0x0000000506057291 */ /* 0x000fc8000f8ec0ff */
[C---:B------:R-:W-:Y:S02]  /*0180*/  LEA R3, R11.reuse, UR4, 0x7 ;  /* 0x000000040b037c11 */ /* 0x040fe4000f8e38ff */
[C---:B------:R-:W-:Y:S02]  /*0190*/  LEA R0, R12.reuse, UR5, 0x2 ;  /* 0x000000050c007c11 */ /* 0x040fe4000f8e10ff */
[----:B------:R-:W-:Y:S02]  /*01a0*/  LEA R9, R12, R3, 0x2 ;  /* 0x000000030c097211 */ /* 0x000fe400078e10ff */
[----:B------:R-:W-:Y:S01]  /*01b0*/  LEA R11, R11, R0, 0x7 ;  /* 0x000000000b0b7211 */ /* 0x000fe200078e38ff */
[----:B------:R-:W-:Y:S02]  /*01c0*/  IMAD R17, R17, UR7, R2 ;  /* 0x0000000711117c24 */ /* 0x000fe4000f8e0202 */
[----:B--2---:R-:W-:Y:S04]  /*01d0*/  STS [R9], R8 ;  /* 0x0000000809007388 */ /* 0x004fe80000000800 */
[----:B---3--:R-:W-:Y:S01]  /*01e0*/  STS [R11], R10 ;  /* 0x0000000a0b007388 */ /* 0x008fe20000000800 */
[----:B------:R-:W-:Y:S06]  /*01f0*/  BAR.SYNC.DEFER_BLOCKING 0x0 ;  /* 0x0000000000007b1d */ /* 0x000fec0000010000 */
[----:B------:R-:W-:Y:S04]  /*0200*/  LDS R21, [R0] ;  /* 0x0000000000157984 */ /* 0x000fe80000000800 */
[----:B------:R-:W0:Y:S04]  /*0210*/  LDS.128 R4, [R3] ;  /* 0x0000000003047984 */ /* 0x000e280000000c00 */
[----:B------:R-:W1:Y:S04]  /*0220*/  LDS R27, [R0+0x80] ;  /* 0x00008000001b7984 */ /* 0x000e680000000800 */
[----:B------:R-:W2:Y:S04]  /*0230*/  LDS R24, [R0+0x100] ;  /* 0x0001000000187984 */ /* 0x000ea80000000800 */
[----:B------:R-:W3:Y:S04]  /*0240*/  LDS R16, [R0+0x180] ;  /* 0x0001800000107984 */ /* 0x000ee80000000800 */
[----:B------:R-:W-:Y:S04]  /*0250*/  LDS R23, [R0+0x200] ;  /* 0x0002000000177984 */ /* 0x000fe80000000800 */
[----:B------:R-:W4:Y:S04]  /*0260*/  LDS.128 R12, [R3+0x10] ;  /* 0x00001000030c7984 */ /* 0x000f280000000c00 */
[----:B------:R-:W5:Y:S04]  /*0270*/  LDS R22, [R0+0x280] ;  /* 0x0002800000167984 */ /* 0x000f680000000800 */
[----:B------:R-:W5:Y:S04]  /*0280*/  LDS R25, [R0+0x300] ;  /* 0x0003000000197984 */ /* 0x000f680000000800 */
[----:B------:R-:W5:Y:S04]  /*0290*/  LDS R20, [R0+0x380] ;  /* 0x0003800000147984 */ /* 0x000f680000000800 */
[----:B------:R-:W-:Y:S04]  /*02a0*/  LDS R19, [R0+0x400] ;  /* 0x0004000000137984 */ /* 0x000fe80000000800 */
[----:B------:R-:W5:Y:S01]  /*02b0*/  LDS.128 R8, [R3+0x20] ;  /* 0x0000200003087984 */ /* 0x000f620000000c00 */
[----:B0-----:R-:W-:-:S03]  /*02c0*/  FFMA R4, R4, R21, RZ ;  /* 0x0000001504047223 */ /* 0x001fc600000000ff */
[----:B------:R-:W0:Y:S01]  /*02d0*/  LDS R18, [R0+0x480] ;  /* 0x0004800000127984 */ /* 0x000e220000000800 */
[----:B-1----:R-:W-:-:S03]  /*02e0*/  FFMA R5, R27, R5, R4 ;  /* 0x000000051b057223 */ /* 0x002fc60000000004 */
[----:B------:R-:W1:Y:S01]  /*02f0*/  LDS R21, [R0+0x500] ;  /* 0x0005000000157984 */ /* 0x000e620000000800 */
[----:B--2---:R-:W-:-:S03]  /*0300*/  FFMA R5, R24, R6, R5 ;  /* 0x0000000618057223 */ /* 0x004fc60000000005 */
[----:B------:R-:W2:Y:S01]  /*0310*/  LDS R24, [R0+0x580] ;  /* 0x0005800000187984 */ /* 0x000ea20000000800 */
[----:B---3--:R-:W-:-:S03]  /*0320*/  FFMA R29, R16, R7, R5 ;  /* 0x00000007101d7223 */ /* 0x008fc60000000005 */
[----:B------:R-:W-:Y:S04]  /*0330*/  LDS R27, [R0+0x600] ;  /* 0x00060000001b7984 */ /* 0x000fe80000000800 */
[----:B------:R-:W3:Y:S01]  /*0340*/  LDS.128 R4, [R3+0x30] ;  /* 0x0000300003047984 */ /* 0x000ee20000000c00 */
[----:B----4-:R-:W-:-:S03]  /*0350*/  FFMA R23, R12, R23, R29 ;  /* 0x000000170c177223 */ /* 0x010fc6000000001d */
[----:B------:R-:W4:Y:S01]  /*0360*/  LDS R16, [R0+0x680] ;  /* 0x0006800000107984 */ /* 0x000f220000000800 */
[----:B-----5:R-:W-:-:S03]  /*0370*/  FFMA R22, R22, R13, R23 ;  /* 0x0000000d16167223 */ /* 0x020fc60000000017 */
[----:B------:R-:W5:Y:S01]  /*0380*/  LDS R23, [R0+0x700] ;  /* 0x0007000000177984 */ /* 0x000f620000000800 */
[----:B------:R-:W-:-:S03]  /*0390*/  FFMA R25, R25, R14, R22 ;  /* 0x0000000e19197223 */ /* 0x000fc60000000016 */
[----:B------:R-:W5:Y:S01]  /*03a0*/  LDS R22, [R0+0x780] ;  /* 0x0007800000167984 */ /* 0x000f620000000800 */
[----:B------:R-:W-:-:S03]  /*03b0*/  FFMA R29, R20, R15, R25 ;  /* 0x0000000f141d7223 */ /* 0x000fc60000000019 */
[----:B------:R-:W-:Y:S04]  /*03c0*/  LDS R25, [R0+0x800] ;  /* 0x0008000000197984 */ /* 0x000fe80000000800 */
[----:B------:R-:W5:Y:S01]  /*03d0*/  LDS.128 R12, [R3+0x40] ;  /* 0x00004000030c7984 */ /* 0x000f620000000c00 */
[----:B------:R-:W-:-:S03]  /*03e0*/  FFMA R19, R8, R19, R29 ;  /* 0x0000001308137223 */ /* 0x000fc6000000001d */
[----:B------:R-:W5:Y:S01]  /*03f0*/  LDS R20, [R0+0x880] ;  /* 0x0008800000147984 */ /* 0x000f620000000800 */
[----:B0-----:R-:W-:-:S03]  /*0400*/  FFMA R18, R18, R9, R19 ;  /* 0x0000000912127223 */ /* 0x001fc60000000013 */
[----:B------:R-:W0:Y:S01]  /*0410*/  LDS R19, [R0+0x900] ;  /* 0x0009000000137984 */ /* 0x000e220000000800 */
[----:B-1----:R-:W-:-:S03]  /*0420*/  FFMA R21, R21, R10, R18 ;  /* 0x0000000a15157223 */ /* 0x002fc60000000012 */
[----:B------:R-:W1:Y:S01]  /*0430*/  LDS R18, [R0+0x980] ;  /* 0x0009800000127984 */ /* 0x000e620000000800 */
[----:B--2---:R-:W-:-:S03]  /*0440*/  FFMA R11, R24, R11, R21 ;  /* 0x0000000b180b7223 */ /* 0x004fc60000000015 */
[----:B------:R-:W-:Y:S01]  /*0450*/  LDS R21, [R0+0xa00] ;  /* 0x000a000000157984 */ /* 0x000fe20000000800 */
[----:B---3--:R-:W-:-:S03]  /*0460*/  FFMA R27, R4, R27, R11 ;  /* 0x0000001b041b7223 */ /* 0x008fc6000000000b */
[----:B------:R-:W-:Y:S04]  /*0470*/  LDS R24, [R0+0xc80] ;  /* 0x000c800000187984 */ /* 0x000fe80000000800 */
[----:B------:R-:W2:Y:S01]  /*0480*/  LDS.128 R8, [R3+0x50] ;  /* 0x0000500003087984 */ /* 0x000ea20000000c00 */
[----:B----4-:R-:W-:-:S03]  /*0490*/  FFMA R4, R16, R5, R27 ;  /* 0x0000000510047223 */ /* 0x010fc6000000001b */
[----:B------:R-:W3:Y:S01]  /*04a0*/  LDS R16, [R0+0xa80] ;  /* 0x000a800000107984 */ /* 0x000ee20000000800 */
[----:B-----5:R-:W-:-:S03]  /*04b0*/  FFMA R5, R23, R6, R4 ;  /* 0x0000000617057223 */ /* 0x020fc60000000004 */
[----:B------:R-:W4:Y:S01]  /*04c0*/  LDS R23, [R0+0xb00] ;  /* 0x000b000000177984 */ /* 0x000f220000000800 */
        /* <DEDUP_REMOVED lines=10> */
[----:B------:R-:W-:Y:S04]  /*0570*/  LDS R19, [R0+0xe00] ;  /* 0x000e000000137984 */ /* 0x000fe80000000800 */
[----:B------:R-:W1:Y:S04]  /*0580*/  LDS.128 R12, [R3+0x70] ;  /* 0x00007000030c7984 */ /* 0x000e680000000c00 */
[----:B------:R-:W1:Y:S01]  /*0590*/  LDS R18, [R0+0xe80] ;  /* 0x000e800000127984 */ /* 0x000e620000000800 */
[----:B--2---:R-:W-:-:S03]  /*05a0*/  FFMA R29, R8, R21, R29 ;  /* 0x00000015081d7223 */ /* 0x004fc6000000001d */
[----:B------:R-:W2:Y:S01]  /*05b0*/  LDS R21, [R0+0xf00] ;  /* 0x000f000000157984 */ /* 0x000ea20000000800 */
[----:B---3--:R-:W-:-:S03]  /*05c0*/  FFMA R16, R16, R9, R29 ;  /* 0x0000000910107223 */ /* 0x008fc6000000001d */
[----:B------:R-:W3:Y:S01]  /*05d0*/  LDS R8, [R0+0xf80] ;  /* 0x000f800000087984 */ /* 0x000ee20000000800 */
[----:B----4-:R-:W-:-:S04]  /*05e0*/  FFMA R23, R23, R10, R16 ;  /* 0x0000000a17177223 */ /* 0x010fc80000000010 */
[----:B-----5:R-:W-:-:S04]  /*05f0*/  FFMA R11, R22, R11, R23 ;  /* 0x0000000b160b7223 */ /* 0x020fc80000000017 */
[----:B------:R-:W-:Y:S02]  /*0600*/  FFMA R25, R4, R25, R11 ;  /* 0x0000001904197223 */ /* 0x000fe4000000000b */
[----:B------:R-:W4:Y:S02]  /*0610*/  LDC.64 R10, c[0x0][0x390] ;  /* 0x0000e400ff0a7b82 */ /* 0x000f240000000a00 */
[----:B------:R-:W-:-:S04]  /*0620*/  FFMA R24, R24, R5, R25 ;  /* 0x0000000518187223 */ /* 0x000fc80000000019 */
[----:B------:R-:W-:-:S04]  /*0630*/  FFMA R27, R27, R6, R24 ;  /* 0x000000061b1b7223 */ /* 0x000fc80000000018 */
[----:B0-----:R-:W-:-:S04]  /*0640*/  FFMA R7, R20, R7, R27 ;  /* 0x0000000714077223 */ /* 0x001fc8000000001b */
[----:B-1----:R-:W-:-:S04]  /*0650*/  FFMA R7, R12, R19, R7 ;  /* 0x000000130c077223 */ /* 0x002fc80000000007 */
[----:B------:R-:W-:-:S04]  /*0660*/  FFMA R18, R18, R13, R7 ;  /* 0x0000000d12127223 */ /* 0x000fc80000000007 */
[----:B--2---:R-:W-:Y:S01]  /*0670*/  FFMA R21, R21, R14, R18 ;  /* 0x0000000e15157223 */ /* 0x004fe20000000012 */
[----:B----4-:R-:W-:-:S04]  /*0680*/  IMAD.WIDE R10, R17, 0x4, R10 ;  /* 0x00000004110a7825 */ /* 0x010fc800078e020a */
[----:B---3--:R-:W-:-:S05]  /*0690*/  FFMA R15, R8, R15, R21 ;  /* 0x0000000f080f7223 */ /* 0x008fca0000000015 */
[----:B------:R-:W-:Y:S01]  /*06a0*/  STG.E desc[UR8][R10.64], R15 ;  /* 0x0000000f0a007986 */ /* 0x000fe2000c101908 */
[----:B------:R-:W-:Y:S05]  /*06b0*/  EXIT ;  /* 0x000000000000794d */ /* 0x000fea0003800000 */
.L_x_0:
[----:B------:R-:W-:-:S00]  /*06c0*/  BRA `(.L_x_0) ;  /* 0xfffffffc00fc7947 */ /* 0x000fc0000383ffff */
[----:B------:R-:W-:-:S00]  /*06d0*/  NOP ;  /* 0x0000000000007918 */ /* 0x000fc00000000000 */
        /* <DEDUP_REMOVED lines=10> */
.L_x_3:


//--------------------- .text._Z15coalescedMatmulPfS_S_ii --------------------------
	.section	.text._Z15coalescedMatmulPfS_S_ii,"ax",@progbits
	.align	128
        .global         _Z15coalescedMatmulPfS_S_ii
        .type           _Z15coalescedMatmulPfS_S_ii,@function
        .size           _Z15coalescedMatmulPfS_S_ii,(.L_x_4 - _Z15coalescedMatmulPfS_S_ii)
        .other          _Z15coalescedMatmulPfS_S_ii,@"STO_CUDA_ENTRY STV_DEFAULT"
_Z15coalescedMatmulPfS_S_ii:
.text._Z15coalescedMatmulPfS_S_ii:
[----:B------:R-:W-:Y:S01]  /*0000*/  LDC R1, c[0x0][0x37c] ;  /* 0x0000df00ff017b82 */ /* 0x000fe20000000800 */
[----:B------:R-:W0:Y:S07]  /*0010*/  S2R R26, SR_TID.Y ;  /* 0x00000000001a7919 */ /* 0x000e2e0000002200 */
[----:B------:R-:W0:Y:S01]  /*0020*/  S2UR UR4, SR_CTAID.Y ;  /* 0x00000000000479c3 */ /* 0x000e220000002600 */
[----:B------:R-:W1:Y:S01]  /*0030*/  LDCU.64 UR6, c[0x0][0x358] ;  /* 0x00006b00ff0677ac */ /* 0x000e620008000a00 */
[----:B------:R-:W2:Y:S06]  /*0040*/  S2R R13, SR_TID.X ;  /* 0x00000000000d7919 */ /* 0x000eac0000002100 */
[----:B------:R-:W0:Y:S08]  /*0050*/  LDC R3, c[0x0][0x364] ;  /* 0x0000d900ff037b82 */ /* 0x000e300000000800 */
[----:B------:R-:W3:Y:S08]  /*0060*/  LDC.64 R4, c[0x0][0x380] ;  /* 0x0000e000ff047b82 */ /* 0x000ef00000000a00 */
[----:B------:R-:W4:Y:S01]  /*0070*/  S2UR UR5, SR_CgaCtaId ;  /* 0x00000000000579c3 */ /* 0x000f220000008800 */
[----:B0-----:R-:W-:-:S07]  /*0080*/  IMAD R3, R3, UR4, R26 ;  /* 0x0000000403037c24 */ /* 0x001fce000f8e021a */
[----:B------:R-:W0:Y:S01]  /*0090*/  S2UR UR8, SR_CTAID.X ;  /* 0x00000000000879c3 */ /* 0x000e220000002500 */
[----:B--2---:R-:W-:-:S07]  /*00a0*/  LEA R7, R3, R13, 0x5 ;  /* 0x0000000d03077211 */ /* 0x004fce00078e28ff */
[----:B------:R-:W2:Y:S01]  /*00b0*/  LDC R2, c[0x0][0x39c] ;  /* 0x0000e700ff027b82 */ /* 0x000ea20000000800 */
[----:B---3--:R-:W-:-:S05]  /*00c0*/  IMAD.WIDE.U32 R4, R7, 0x4, R4 ;  /* 0x0000000407047825 */ /* 0x008fca00078e0004 */
[----:B-1----:R-:W3:Y:S01]  /*00d0*/  LDG.E R12, desc[UR6][R4.64] ;  /* 0x00000006040c7981 */ /* 0x002ee2000c1e1900 */
[----:B------:R-:W-:Y:S01]  /*00e0*/  UMOV UR4, 0x400 ;  /* 0x0000040000047882 */ /* 0x000fe20000000000 */
[----:B------:R-:W0:Y:S01]  /*00f0*/  LDC R0, c[0x0][0x360] ;  /* 0x0000d800ff007b82 */ /* 0x000e220000000800 */
[----:B----4-:R-:W-:-:S06]  /*0100*/  ULEA UR4, UR5, UR4, 0x18 ;  /* 0x0000000405047291 */ /* 0x010fcc000f8ec0ff */
[----:B------:R-:W-:Y:S01]  /*0110*/  LEA R26, R26, UR4, 0x7 ;  /* 0x000000041a1a7c11 */ /* 0x000fe2000f8e38ff */
[----:B------:R-:W1:Y:S01]  /*0120*/  LDC.64 R6, c[0x0][0x388] ;  /* 0x0000e200ff067b82 */ /* 0x000e620000000a00 */
[----:B0-----:R-:W-:Y:S02]  /*0130*/  IMAD R0, R0, UR8, R13 ;  /* 0x0000000800007c24 */ /* 0x001fe4000f8e020d */
[----:B------:R-:W-:Y:S02]  /*0140*/  LEA R13, R13, R26, 0x2 ;  /* 0x0000001a0d0d7211 */ /* 0x000fe400078e10ff */
[----:B-1----:R-:W-:-:S04]  /*0150*/  IMAD.WIDE R6, R0, 0x4, R6 ;  /* 0x0000000400067825 */ /* 0x002fc800078e0206 */
[----:B--2---:R-:W-:-:S04]  /*0160*/  IMAD.WIDE R8, R2, 0x4, R6 ;  /* 0x0000000402087825 */ /* 0x004fc800078e0206 */
[----:B------:R-:W-:-:S04]  /*0170*/  IMAD.WIDE R10, R2, 0x4, R8 ;  /* 0x00000004020a7825 */ /* 0x000fc800078e0208 */
[----:B------:R-:W-:-:S04]  /*0180*/  IMAD.WIDE R16, R2, 0x4, R10 ;  /* 0x0000000402107825 */ /* 0x000fc800078e020a */
[----:B------:R-:W-:-:S04]  /*0190*/  IMAD.WIDE R18, R2, 0x4, R16 ;  /* 0x0000000402127825 */ /* 0x000fc800078e0210 */
[----:B------:R-:W-:-:S04]  /*01a0*/  IMAD.WIDE R24, R2, 0x4, R18 ;  /* 0x0000000402187825 */ /* 0x000fc800078e0212 */
[----:B------:R-:W-:-:S04]  /*01b0*/  IMAD.WIDE R34, R2, 0x4, R24 ;  /* 0x0000000402227825 */ /* 0x000fc800078e0218 */
[----:B------:R-:W-:Y:S01]  /*01c0*/  IMAD.WIDE R36, R2, 0x4, R34 ;  /* 0x0000000402247825 */ /* 0x000fe200078e0222 */
[----:B---3--:R0:W-:Y:S01]  /*01d0*/  STS [R13], R12 ;  /* 0x0000000c0d007388 */ /* 0x0081e20000000800 */
[----:B------:R-:W-:-:S03]  /*01e0*/  NOP ;  /* 0x0000000000007918 */ /* 0x000fc60000000000 */
[----:B------:R-:W2:Y:S04]  /*01f0*/  LDG.E R5, desc[UR6][R6.64] ;  /* 0x0000000606057981 */ /* 0x000ea8000c1e1900 */
[----:B------:R1:W3:Y:S04]  /*0200*/  LDG.E R4, desc[UR6][R8.64] ;  /* 0x0000000608047981 */ /* 0x0002e8000c1e1900 */
[----:B------:R-:W4:Y:S04]  /*0210*/  LDG.E R23, desc[UR6][R10.64] ;  /* 0x000000060a177981 */ /* 0x000f28000c1e1900 */
[----:B------:R-:W5:Y:S04]  /*0220*/  LDG.E R22, desc[UR6][R16.64] ;  /* 0x0000000610167981 */ /* 0x000f68000c1e1900 */
[----:B------:R-:W5:Y:S04]  /*0230*/  LDG.E R21, desc[UR6][R18.64] ;  /* 0x0000000612157981 */ /* 0x000f68000c1e1900 */
[----:B------:R-:W5:Y:S04]  /*0240*/  LDG.E R20, desc[UR6][R24.64] ;  /* 0x0000000618147981 */ /* 0x000f68000c1e1900 */
[----:B------:R-:W5:Y:S04]  /*0250*/  LDG.E R15, desc[UR6][R34.64] ;  /* 0x00000006220f7981 */ /* 0x000f68000c1e1900 */
[----:B------:R-:W5:Y:S01]  /*0260*/  LDG.E R14, desc[UR6][R36.64] ;  /* 0x00000006240e7981 */ /* 0x000f62000c1e1900 */
[----:B-1----:R-:W-:-:S05]  /*0270*/  IMAD.WIDE R8, R2, 0x4, R36 ;  /* 0x0000000402087825 */ /* 0x002fca00078e0224 */
[----:B0-----:R0:W5:Y:S01]  /*0280*/  LDG.E R13, desc[UR6][R8.64] ;  /* 0x00000006080d7981 */ /* 0x001162000c1e1900 */
[----:B------:R-:W-:-:S05]  /*0290*/  IMAD.WIDE R6, R2, 0x4, R8 ;  /* 0x0000000402067825 */ /* 0x000fca00078e0208 */
[----:B------:R-:W5:Y:S01]  /*02a0*/  LDG.E R12, desc[UR6][R6.64] ;  /* 0x00000006060c7981 */ /* 0x000f62000c1e1900 */
[----:B------:R-:W-:-:S03]  /*02b0*/  IMAD.WIDE R28, R2, 0x4, R6 ;  /* 0x00000004021c7825 */ /* 0x000fc600078e0206 */
[----:B0-----:R-:W2:Y:S01]  /*02c0*/  LDS.128 R8, [R26] ;  /* 0x000000001a087984 */ /* 0x001ea20000000c00 */
[----:B------:R-:W-:-:S03]  /*02d0*/  IMAD.WIDE R32, R2, 0x4, R28 ;  /* 0x0000000402207825 */ /* 0x000fc600078e021c */
[----:B------:R-:W5:Y:S04]  /*02e0*/  LDG.E R19, desc[UR6][R28.64] ;  /* 0x000000061c137981 */ /* 0x000f68000c1e1900 */
[----:B------:R0:W5:Y:S01]  /*02f0*/  LDG.E R16, desc[UR6][R32.64] ;  /* 0x0000000620107981 */ /* 0x000162000c1e1900 */
[----:B------:R-:W-:-:S05]  /*0300*/  IMAD.WIDE R30, R2, 0x4, R32 ;  /* 0x00000004021e7825 */ /* 0x000fca00078e0220 */
[----:B------:R-:W5:Y:S01]  /*0310*/  LDG.E R17, desc[UR6][R30.64] ;  /* 0x000000061e117981 */ /* 0x000f62000c1e1900 */
[----:B------:R-:W-:-:S05]  /*0320*/  IMAD.WIDE R24, R2, 0x4, R30 ;  /* 0x0000000402187825 */ /* 0x000fca00078e021e */
[----:B------:R1:W5:Y:S01]  /*0330*/  LDG.E R18, desc[UR6][R24.64] ;  /* 0x0000000618127981 */ /* 0x000362000c1e1900 */
[----:B------:R-:W-:-:S05]  /*0340*/  IMAD.WIDE R34, R2, 0x4, R24 ;  /* 0x0000000402227825 */ /* 0x000fca00078e0218 */
[----:B------:R-:W5:Y:S01]  /*0350*/  LDG.E R29, desc[UR6][R34.64] ;  /* 0x00000006221d7981 */ /* 0x000f62000c1e1900 */
[----:B0-----:R-:W-:-:S05]  /*0360*/  IMAD.WIDE R32, R2, 0x4, R34 ;  /* 0x0000000402207825 */ /* 0x001fca00078e0222 */
[----:B------:R0:W5:Y:S01]  /*0370*/  LDG.E R30, desc[UR6][R32.64] ;  /* 0x00000006201e7981 */ /* 0x000162000c1e1900 */
[----:B-1----:R-:W-:-:S05]  /*0380*/  IMAD.WIDE R24, R2, 0x4, R32 ;  /* 0x0000000402187825 */ /* 0x002fca00078e0220 */
[----:B------:R1:W5:Y:S01]  /*0390*/  LDG.E R27, desc[UR6][R24.64] ;  /* 0x00000006181b7981 */ /* 0x000362000c1e1900 */
[----:B--2---:R-:W-:-:S04]  /*03a0*/  FFMA R5, R8, R5, RZ ;  /* 0x0000000508057223 */ /* 0x004fc800000000ff */
[----:B---3--:R-:W-:Y:S02]  /*03b0*/  FFMA R8, R4, R9, R5 ;  /* 0x0000000904087223 */ /* 0x008fe40000000005 */
[----:B------:R-:W2:Y:S02]  /*03c0*/  LDS.128 R4, [R26+0x10] ;  /* 0x000010001a047984 */ /* 0x000ea40000000c00 */
[----:B----4-:R-:W-:-:S04]  /*03d0*/  FFMA R23, R23, R10, R8 ;  /* 0x0000000a17177223 */ /* 0x010fc80000000008 */
[----:B-----5:R-:W-:Y:S01]  /*03e0*/  FFMA R11, R22, R11, R23 ;  /* 0x0000000b160b7223 */ /* 0x020fe20000000017 */
[----:B------:R-:W-:-:S05]  /*03f0*/  IMAD.WIDE R22, R2, 0x4, R24 ;  /* 0x0000000402167825 */ /* 0x000fca00078e0218 */
[----:B------:R3:W4:Y:S01]  /*0400*/  LDG.E R28, desc[UR6][R22.64] ;  /* 0x00000006161c7981 */ /* 0x000722000c1e1900 */
[----:B--2---:R-:W-:-:S03]  /*0410*/  FFMA R21, R4, R21, R11 ;  /* 0x0000001504157223 */ /* 0x004fc6000000000b */
[----:B------:R-:W2:Y:S01]  /*0420*/  LDS.128 R8, [R26+0x20] ;  /* 0x000020001a087984 */ /* 0x000ea20000000c00 */
[----:B------:R-:W-:-:S04]  /*0430*/  FFMA R20, R20, R5, R21 ;  /* 0x0000000514147223 */ /* 0x000fc80000000015 */
[----:B------:R-:W-:Y:S01]  /*0440*/  FFMA R15, R15, R6, R20 ;  /* 0x000000060f0f7223 */ /* 0x000fe20000000014 */
[----:B------:R-:W-:-:S04]  /*0450*/  IMAD.WIDE R36, R2, 0x4, R22 ;  /* 0x0000000402247825 */ /* 0x000fc800078e0216 */
[----:B------:R-:W-:Y:S02]  /*0460*/  FFMA R15, R14, R7, R15 ;  /* 0x000000070e0f7223 */ /* 0x000fe4000000000f */
[----:B------:R-:W5:Y:S01]  /*0470*/  LDS.128 R4, [R26+0x30] ;  /* 0x000030001a047984 */ /* 0x000f620000000c00 */
[----:B------:R-:W-:-:S05]  /*0480*/  IMAD.WIDE R20, R2, 0x4, R36 ;  /* 0x0000000402147825 */ /* 0x000fca00078e0224 */
[----:B------:R5:W4:Y:S01]  /*0490*/  LDG.E R14, desc[UR6][R20.64] ;  /* 0x00000006140e7981 */ /* 0x000b22000c1e1900 */
[----:B0-----:R-:W-:-:S04]  /*04a0*/  IMAD.WIDE R32, R2, 0x4, R20 ;  /* 0x0000000402207825 */ /* 0x001fc800078e0214 */
[----:B-1----:R-:W-:-:S04]  /*04b0*/  IMAD.WIDE R24, R2, 0x4, R32 ;  /* 0x0000000402187825 */ /* 0x002fc800078e0220 */
[----:B--2---:R-:W-:Y:S02]  /*04c0*/  FFMA R13, R8, R13, R15 ;  /* 0x0000000d080d7223 */ /* 0x004fe4000000000f */
[----:B------:R-:W2:Y:S02]  /*04d0*/  LDG.E R15, desc[UR6][R36.64] ;  /* 0x00000006240f7981 */ /* 0x000ea4000c1e1900 */
[----:B------:R-:W-:Y:S01]  /*04e0*/  FFMA R12, R12, R9, R13 ;  /* 0x000000090c0c7223 */ /* 0x000fe2000000000d */
[C---:B------:R-:W-:Y:S01]  /*04f0*/  IMAD.WIDE R8, R2.reuse, 0x4, R24 ;  /* 0x0000000402087825 */ /* 0x040fe200078e0218 */
[----:B------:R-:W2:Y:S03]  /*0500*/  LDG.E R13, desc[UR6][R32.64] ;  /* 0x00000006200d7981 */ /* 0x000ea6000c1e1900 */
[----:B------:R-:W-:Y:S02]  /*0510*/  FFMA R19, R19, R10, R12 ;  /* 0x0000000a13137223 */ /* 0x000fe4000000000c */
[----:B------:R-:W2:Y:S01]  /*0520*/  LDG.E R12, desc[UR6][R24.64] ;  /* 0x00000006180c7981 */ /* 0x000ea2000c1e1900 */
[----:B------:R-:W-:-:S04]  /*0530*/  IMAD.WIDE R34, R2, 0x4, R8 ;  /* 0x0000000402227825 */ /* 0x000fc800078e0208 */
[----:B------:R-:W-:Y:S01]  /*0540*/  FFMA R11, R16, R11, R19 ;  /* 0x0000000b100b7223 */ /* 0x000fe20000000013 */
[----:B---3--:R-:W-:-:S04]  /*0550*/  IMAD.WIDE R22, R2, 0x4, R34 ;  /* 0x0000000402167825 */ /* 0x008fc800078e0222 */
[----:B-----5:R-:W-:Y:S01]  /*0560*/  FFMA R21, R4, R17, R11 ;  /* 0x0000001104157223 */ /* 0x020fe2000000000b */
[----:B------:R-:W3:Y:S01]  /*0570*/  LDG.E R16, desc[UR6][R34.64] ;  /* 0x0000000622107981 */ /* 0x000ee2000c1e1900 */
[----:B------:R-:W-:-:S03]  /*0580*/  IMAD.WIDE R10, R2, 0x4, R22 ;  /* 0x00000004020a7825 */ /* 0x000fc600078e0216 */
[----:B------:R0:W5:Y:S04]  /*0590*/  LDG.E R17, desc[UR6][R8.64] ;  /* 0x0000000608117981 */ /* 0x000168000c1e1900 */
[----:B------:R-:W3:Y:S01]  /*05a0*/  LDG.E R19, desc[UR6][R22.64] ;  /* 0x0000000616137981 */ /* 0x000ee2000c1e1900 */
[----:B------:R-:W-:-:S03]  /*05b0*/  FFMA R4, R18, R5, R21 ;  /* 0x0000000512047223 */ /* 0x000fc60000000015 */
[----:B------:R-:W3:Y:S01]  /*05c0*/  LDG.E R24, desc[UR6][R10.64] ;  /* 0x000000060a187981 */ /* 0x000ee2000c1e1900 */
[----:B0-----:R-:W-:-:S05]  /*05d0*/  IMAD.WIDE R8, R2, 0x4, R10 ;  /* 0x0000000402087825 */ /* 0x001fca00078e020a */
[----:B------:R0:W3:Y:S01]  /*05e0*/  LDG.E R25, desc[UR6][R8.64] ;  /* 0x0000000608197981 */ /* 0x0000e2000c1e1900 */
[----:B------:R-:W-:-:S05]  /*05f0*/  IMAD.WIDE R32, R2, 0x4, R8 ;  /* 0x0000000402207825 */ /* 0x000fca00078e0208 */
[----:B------:R1:W3:Y:S01]  /*0600*/  LDG.E R18, desc[UR6][R32.64] ;  /* 0x0000000620127981 */ /* 0x0002e2000c1e1900 */
[----:B------:R-:W-:-:S03]  /*0610*/  IMAD.WIDE R20, R2, 0x4, R32 ;  /* 0x0000000402147825 */ /* 0x000fc600078e0220 */
[----:B0-----:R-:W0:Y:S01]  /*0620*/  LDS.128 R8, [R26+0x40] ;  /* 0x000040001a087984 */ /* 0x001e220000000c00 */
[----:B------:R-:W-:-:S03]  /*0630*/  IMAD.WIDE R36, R2, 0x4, R20 ;  /* 0x0000000402247825 */ /* 0x000fc600078e0214 */
[----:B------:R-:W3:Y:S01]  /*0640*/  LDG.E R21, desc[UR6][R20.64] ;  /* 0x0000000614157981 */ /* 0x000ee2000c1e1900 */
[----:B------:R-:W-:-:S05]  /*0650*/  IMAD.WIDE R34, R2, 0x4, R36 ;  /* 0x0000000402227825 */ /* 0x000fca00078e0224 */
[----:B------:R-:W3:Y:S01]  /*0660*/  LDG.E R23, desc[UR6][R34.64] ;  /* 0x0000000622177981 */ /* 0x000ee2000c1e1900 */
[----:B-1----:R-:W-:-:S03]  /*0670*/  IMAD.WIDE R32, R2, 0x4, R34 ;  /* 0x0000000402207825 */ /* 0x002fc600078e0222 */
[----:B------:R-:W3:Y:S04]  /*0680*/  LDG.E R20, desc[UR6][R36.64] ;  /* 0x0000000624147981 */ /* 0x000ee8000c1e1900 */
[----:B------:R-:W3:Y:S01]  /*0690*/  LDG.E R22, desc[UR6][R32.64] ;  /* 0x0000000620167981 */ /* 0x000ee2000c1e1900 */
[----:B------:R-:W-:-:S04]  /*06a0*/  FFMA R29, R29, R6, R4 ;  /* 0x000000061d1d7223 */ /* 0x000fc80000000004 */
[----:B------:R-:W-:-:S04]  /*06b0*/  FFMA R7, R30, R7, R29 ;  /* 0x000000071e077223 */ /* 0x000fc8000000001d */
[----:B0-----:R-:W-:Y:S01]  /*06c0*/  FFMA R7, R8, R27, R7 ;  /* 0x0000001b08077223 */ /* 0x001fe20000000007 */
[----:B------:R-:W-:-:S03]  /*06d0*/  IMAD R3, R3, R2, R0 ;  /* 0x0000000203037224 */ /* 0x000fc600078e0200 */
[----:B----4-:R-:W-:Y:S02]  /*06e0*/  FFMA R28, R28, R9, R7 ;  /* 0x000000091c1c7223 */ /* 0x010fe40000000007 */
[----:B------:R-:W0:Y:S02]  /*06f0*/  LDS.128 R4, [R26+0x50] ;  /* 0x000050001a047984 */ /* 0x000e240000000c00 */
[----:B--2---:R-:W-:-:S04]  /*0700*/  FFMA R15, R15, R10, R28 ;  /* 0x0000000a0f0f7223 */ /* 0x004fc8000000001c */
[----:B------:R-:W-:Y:S02]  /*0710*/  FFMA R15, R14, R11, R15 ;  /* 0x0000000b0e0f7223 */ /* 0x000fe4000000000f */
[----:B------:R-:W1:Y:S02]  /*0720*/  LDS.128 R8, [R26+0x60] ;  /* 0x000060001a087984 */ /* 0x000e640000000c00 */
[----:B0-----:R-:W-:-:S04]  /*0730*/  FFMA R13, R4, R13, R15 ;  /* 0x0000000d040d7223 */ /* 0x001fc8000000000f */
[----:B------:R-:W-:Y:S02]  /*0740*/  FFMA R4, R12, R5, R13 ;  /* 0x000000050c047223 */ /* 0x000fe4000000000d */
[----:B------:R-:W0:Y:S02]  /*0750*/  LDS.128 R12, [R26+0x70] ;  /* 0x000070001a0c7984 */ /* 0x000e240000000c00 */
[----:B-----5:R-:W-:Y:S02]  /*0760*/  FFMA R17, R17, R6, R4 ;  /* 0x0000000611117223 */ /* 0x020fe40000000004 */
[----:B------:R-:W2:Y:S02]  /*0770*/  LDC.64 R4, c[0x0][0x390] ;  /* 0x0000e400ff047b82 */ /* 0x000ea40000000a00 */
[----:B---3--:R-:W-:-:S04]  /*0780*/  FFMA R7, R16, R7, R17 ;  /* 0x0000000710077223 */ /* 0x008fc80000000011 */
[----:B-1----:R-:W-:-:S04]  /*0790*/  FFMA R7, R8, R19, R7 ;  /* 0x0000001308077223 */ /* 0x002fc80000000007 */
[----:B------:R-:W-:-:S04]  /*07a0*/  FFMA R24, R24, R9, R7 ;  /* 0x0000000918187223 */ /* 0x000fc80000000007 */
[----:B------:R-:W-:-:S04]  /*07b0*/  FFMA R25, R25, R10, R24 ;  /* 0x0000000a19197223 */ /* 0x000fc80000000018 */
[----:B------:R-:W-:-:S04]  /*07c0*/  FFMA R11, R18, R11, R25 ;  /* 0x0000000b120b7223 */ /* 0x000fc80000000019 */
[----:B0-----:R-:W-:-:S04]  /*07d0*/  FFMA R11, R12, R21, R11 ;  /* 0x000000150c0b7223 */ /* 0x001fc8000000000b */
[----:B------:R-:W-:-:S04]  /*07e0*/  FFMA R20, R20, R13, R11 ;  /* 0x0000000d14147223 */ /* 0x000fc8000000000b */
[----:B------:R-:W-:Y:S01]  /*07f0*/  FFMA R23, R23, R14, R20 ;  /* 0x0000000e17177223 */ /* 0x000fe20000000014 */
[----:B--2---:R-:W-:-:S04]  /*0800*/  IMAD.WIDE R4, R3, 0x4, R4 ;  /* 0x0000000403047825 */ /* 0x004fc800078e0204 */
[----:B------:R-:W-:-:S05]  /*0810*/  FFMA R15, R22, R15, R23 ;  /* 0x0000000f160f7223 */ /* 0x000fca0000000017 */
[----:B------:R-:W-:Y:S01]  /*0820*/  STG.E desc[UR6][R4.64], R15 ;  /* 0x0000000f04007986 */ /* 0x000fe2000c101906 */
[----:B------:R-:W-:Y:S05]  /*0830*/  EXIT ;  /* 0x000000000000794d */ /* 0x000fea0003800000 */
.L_x_1:
        /* <DEDUP_REMOVED lines=12> */
.L_x_4:


//--------------------- .text._Z11naiveMatmulPfS_S_ii --------------------------
	.section	.text._Z11naiveMatmulPfS_S_ii,"ax",@progbits
	.align	128
        .global         _Z11naiveMatmulPfS_S_ii
        .type           _Z11naiveMatmulPfS_S_ii,@function
        .size           _Z11naiveMatmulPfS_S_ii,(.L_x_5 - _Z11naiveMatmulPfS_S_ii)
        .other          _Z11naiveMatmulPfS_S_ii,@"STO_CUDA_ENTRY STV_DEFAULT"
_Z11naiveMatmulPfS_S_ii:
.text._Z11naiveMatmulPfS_S_ii:
[----:B------:R-:W-:Y:S01]  /*0000*/  LDC R1, c[0x0][0x37c] ;  /* 0x0000df00ff017b82 */ /* 0x000fe20000000800 */
[----:B------:R-:W0:Y:S07]  /*0010*/  S2R R7, SR_TID.Y ;  /* 0x0000000000077919 */ /* 0x000e2e0000002200 */
[----:B------:R-:W0:Y:S01]  /*0020*/  S2UR UR6, SR_CTAID.Y ;  /* 0x00000000000679c3 */ /* 0x000e220000002600 */
[----:B------:R-:W1:Y:S01]  /*0030*/  LDCU.64 UR4, c[0x0][0x358] ;  /* 0x00006b00ff0477ac */ /* 0x000e620008000a00 */
[----:B------:R-:W2:Y:S06]  /*0040*/  S2R R4, SR_TID.X ;  /* 0x0000000000047919 */ /* 0x000eac0000002100 */
[----:B------:R-:W0:Y:S08]  /*0050*/  LDC R0, c[0x0][0x364] ;  /* 0x0000d900ff007b82 */ /* 0x000e300000000800 */
[----:B------:R-:W2:Y:S08]  /*0060*/  S2UR UR7, SR_CTAID.X ;  /* 0x00000000000779c3 */ /* 0x000eb00000002500 */
[----:B------:R-:W2:Y:S08]  /*0070*/  LDC R5, c[0x0][0x360] ;  /* 0x0000d800ff057b82 */ /* 0x000eb00000000800 */
[----:B------:R-:W3:Y:S01]  /*0080*/  LDC.64 R14, c[0x0][0x388] ;  /* 0x0000e200ff0e7b82 */ /* 0x000ee20000000a00 */
[----:B0-----:R-:W-:-:S05]  /*0090*/  IMAD R7, R0, UR6, R7 ;  /* 0x0000000600077c24 */ /* 0x001fca000f8e0207 */
[----:B------:R-:W-:Y:S02]  /*00a0*/  SHF.L.U32 R3, R7, 0x5, RZ ;  /* 0x0000000507037819 */ /* 0x000fe400000006ff */
[----:B------:R-:W0:Y:S08]  /*00b0*/  LDC.64 R12, c[0x0][0x380] ;  /* 0x0000e000ff0c7b82 */ /* 0x000e300000000a00 */
[----:B------:R-:W4:Y:S01]  /*00c0*/  LDC R6, c[0x0][0x39c] ;  /* 0x0000e700ff067b82 */ /* 0x000f220000000800 */
[----:B--2---:R-:W-:-:S04]  /*00d0*/  IMAD R4, R5, UR7, R4 ;  /* 0x0000000705047c24 */ /* 0x004fc8000f8e0204 */
[----:B---3--:R-:W-:-:S05]  /*00e0*/  IMAD.WIDE R14, R4, 0x4, R14 ;  /* 0x00000004040e7825 */ /* 0x008fca00078e020e */
[----:B-1----:R-:W2:Y:S01]  /*00f0*/  LDG.E R22, desc[UR4][R14.64] ;  /* 0x000000040e167981 */ /* 0x002ea2000c1e1900 */
[----:B0-----:R-:W-:-:S05]  /*0100*/  IMAD.WIDE.U32 R12, R3, 0x4, R12 ;  /* 0x00000004030c7825 */ /* 0x001fca00078e000c */
[----:B------:R-:W2:Y:S01]  /*0110*/  LDG.E R11, desc[UR4][R12.64] ;  /* 0x000000040c0b7981 */ /* 0x000ea2000c1e1900 */
[----:B----4-:R-:W-:-:S03]  /*0120*/  IMAD.WIDE R16, R6, 0x4, R14 ;  /* 0x0000000406107825 */ /* 0x010fc600078e020e */
[----:B------:R-:W3:Y:S04]  /*0130*/  LDG.E R19, desc[UR4][R12.64+0x4] ;  /* 0x000004040c137981 */ /* 0x000ee8000c1e1900 */
[----:B------:R-:W3:Y:S01]  /*0140*/  LDG.E R2, desc[UR4][R16.64] ;  /* 0x0000000410027981 */ /* 0x000ee2000c1e1900 */
[----:B------:R-:W-:-:S03]  /*0150*/  IMAD.WIDE R24, R6, 0x4, R16 ;  /* 0x0000000406187825 */ /* 0x000fc600078e0210 */
[----:B------:R-:W4:Y:S04]  /*0160*/  LDG.E R0, desc[UR4][R12.64+0x8] ;  /* 0x000008040c007981 */ /* 0x000f28000c1e1900 */
[----:B------:R0:W4:Y:S04]  /*0170*/  LDG.E R3, desc[UR4][R24.64] ;  /* 0x0000000418037981 */ /* 0x000128000c1e1900 */
[----:B------:R-:W5:Y:S04]  /*0180*/  LDG.E R9, desc[UR4][R12.64+0xc] ;  /* 0x00000c040c097981 */ /* 0x000f68000c1e1900 */
[----:B------:R-:W5:Y:S01]  /*0190*/  LDG.E R16, desc[UR4][R12.64+0x14] ;  /* 0x000014040c107981 */ /* 0x000f62000c1e1900 */
[----:B0-----:R-:W-:-:S03]  /*01a0*/  IMAD.WIDE R24, R6, 0x4, R24 ;  /* 0x0000000406187825 */ /* 0x001fc600078e0218 */
[----:B------:R-:W5:Y:S04]  /*01b0*/  LDG.E R10, desc[UR4][R12.64+0x18] ;  /* 0x000018040c0a7981 */ /* 0x000f68000c1e1900 */
[----:B------:R-:W5:Y:S01]  /*01c0*/  LDG.E R18, desc[UR4][R24.64] ;  /* 0x0000000418127981 */ /* 0x000f62000c1e1900 */
[----:B------:R-:W-:-:S03]  /*01d0*/  IMAD.WIDE R26, R6, 0x4, R24 ;  /* 0x00000004061a7825 */ /* 0x000fc600078e0218 */
[----:B------:R-:W5:Y:S01]  /*01e0*/  LDG.E R23, desc[UR4][R12.64+0x1c] ;  /* 0x00001c040c177981 */ /* 0x000f62000c1e1900 */
[----:B------:R-:W-:-:S03]  /*01f0*/  IMAD.WIDE R14, R6, 0x4, R26 ;  /* 0x00000004060e7825 */ /* 0x000fc600078e021a */
[----:B------:R-:W5:Y:S04]  /*0200*/  LDG.E R29, desc[UR4][R26.64] ;  /* 0x000000041a1d7981 */ /* 0x000f68000c1e1900 */
[----:B------:R-:W5:Y:S01]  /*0210*/  LDG.E R17, desc[UR4][R14.64] ;  /* 0x000000040e117981 */ /* 0x000f62000c1e1900 */
[----:B------:R-:W-:-:S03]  /*0220*/  IMAD.WIDE R20, R6, 0x4, R14 ;  /* 0x0000000406147825 */ /* 0x000fc600078e020e */
[----:B------:R-:W5:Y:S04]  /*0230*/  LDG.E R26, desc[UR4][R12.64+0x10] ;  /* 0x000010040c1a7981 */ /* 0x000f68000c1e1900 */
[----:B------:R0:W5:Y:S02]  /*0240*/  LDG.E R5, desc[UR4][R20.64] ;  /* 0x0000000414057981 */ /* 0x000164000c1e1900 */
[----:B0-----:R-:W-:-:S05]  /*0250*/  IMAD.WIDE R20, R6, 0x4, R20 ;  /* 0x0000000406147825 */ /* 0x001fca00078e0214 */
[----:B------:R-:W5:Y:S01]  /*0260*/  LDG.E R8, desc[UR4][R20.64] ;  /* 0x0000000414087981 */ /* 0x000f62000c1e1900 */
[----:B------:R-:W-:-:S04]  /*0270*/  IMAD.WIDE R24, R6, 0x4, R20 ;  /* 0x0000000406187825 */ /* 0x000fc800078e0214 */
[----:B------:R-:W-:-:S04]  /*0280*/  IMAD.WIDE R14, R6, 0x4, R24 ;  /* 0x00000004060e7825 */ /* 0x000fc800078e0218 */
[----:B--2---:R-:W-:Y:S02]  /*0290*/  FFMA R28, R11, R22, RZ ;  /* 0x000000160b1c7223 */ /* 0x004fe400000000ff */
[----:B------:R-:W2:Y:S04]  /*02a0*/  LDG.E R11, desc[UR4][R12.64+0x20] ;  /* 0x000020040c0b7981 */ /* 0x000ea8000c1e1900 */
[----:B------:R-:W2:Y:S01]  /*02b0*/  LDG.E R22, desc[UR4][R24.64] ;  /* 0x0000000418167981 */ /* 0x000ea2000c1e1900 */
[----:B---3--:R-:W-:-:S03]  /*02c0*/  FFMA R27, R19, R2, R28 ;  /* 0x00000002131b7223 */ /* 0x008fc6000000001c */
[----:B------:R0:W3:Y:S04]  /*02d0*/  LDG.E R19, desc[UR4][R14.64] ;  /* 0x000000040e137981 */ /* 0x0000e8000c1e1900 */
[----:B------:R-:W3:Y:S01]  /*02e0*/  LDG.E R2, desc[UR4][R12.64+0x24] ;  /* 0x000024040c027981 */ /* 0x000ee2000c1e1900 */
[----:B----4-:R-:W-:-:S03]  /*02f0*/  FFMA R28, R0, R3, R27 ;  /* 0x00000003001c7223 */ /* 0x010fc6000000001b */
[----:B------:R-:W4:Y:S01]  /*0300*/  LDG.E R3, desc[UR4][R12.64+0x28] ;  /* 0x000028040c037981 */ /* 0x000f22000c1e1900 */
[----:B0-----:R-:W-:-:S03]  /*0310*/  IMAD.WIDE R14, R6, 0x4, R14 ;  /* 0x00000004060e7825 */ /* 0x001fc600078e020e */
[----:B------:R-:W4:Y:S04]  /*0320*/  LDG.E R27, desc[UR4][R12.64+0x30] ;  /* 0x000030040c1b7981 */ /* 0x000f28000c1e1900 */
[----:B------:R5:W4:Y:S01]  /*0330*/  LDG.E R0, desc[UR4][R14.64] ;  /* 0x000000040e007981 */ /* 0x000b22000c1e1900 */
[----:B------:R-:W-:-:S04]  /*0340*/  IMAD.WIDE R20, R6, 0x4, R14 ;  /* 0x0000000406147825 */ /* 0x000fc800078e020e */
[----:B-----5:R-:W-:Y:S02]  /*0350*/  FFMA R15, R9, R18, R28 ;  /* 0x00000012090f7223 */ /* 0x020fe4000000001c */
[----:B------:R-:W5:Y:S04]  /*0360*/  LDG.E R18, desc[UR4][R12.64+0x2c] ;  /* 0x00002c040c127981 */ /* 0x000f68000c1e1900 */
[----:B------:R-:W5:Y:S01]  /*0370*/  LDG.E R9, desc[UR4][R20.64] ;  /* 0x0000000414097981 */ /* 0x000f62000c1e1900 */
[----:B------:R-:W-:-:S05]  /*0380*/  IMAD.WIDE R24, R6, 0x4, R20 ;  /* 0x0000000406187825 */ /* 0x000fca00078e0214 */
[----:B------:R0:W5:Y:S01]  /*0390*/  LDG.E R28, desc[UR4][R24.64] ;  /* 0x00000004181c7981 */ /* 0x000162000c1e1900 */
[----:B------:R-:W-:Y:S01]  /*03a0*/  FFMA R29, R26, R29, R15 ;  /* 0x0000001d1a1d7223 */ /* 0x000fe2000000000f */
[----:B0-----:R-:W-:-:S04]  /*03b0*/  IMAD.WIDE R24, R6, 0x4, R24 ;  /* 0x0000000406187825 */ /* 0x001fc800078e0218 */
[----:B------:R-:W-:Y:S02]  /*03c0*/  FFMA R29, R16, R17, R29 ;  /* 0x00000011101d7223 */ /* 0x000fe4000000001d */
[----:B------:R-:W5:Y:S01]  /*03d0*/  LDG.E R17, desc[UR4][R12.64+0x34] ;  /* 0x000034040c117981 */ /* 0x000f62000c1e1900 */
[----:B------:R-:W-:-:S03]  /*03e0*/  IMAD.WIDE R14, R6, 0x4, R24 ;  /* 0x00000004060e7825 */ /* 0x000fc600078e0218 */
[----:B------:R-:W5:Y:S01]  /*03f0*/  LDG.E R16, desc[UR4][R24.64] ;  /* 0x0000000418107981 */ /* 0x000f62000c1e1900 */
[----:B------:R-:W-:-:S03]  /*0400*/  FFMA R26, R10, R5, R29 ;  /* 0x000000050a1a7223 */ /* 0x000fc6000000001d */
[----:B------:R-:W5:Y:S01]  /*0410*/  LDG.E R5, desc[UR4][R14.64] ;  /* 0x000000040e057981 */ /* 0x000f62000c1e1900 */
[----:B------:R-:W-:-:S04]  /*0420*/  IMAD.WIDE R20, R6, 0x4, R14 ;  /* 0x0000000406147825 */ /* 0x000fc800078e020e */
[----:B------:R-:W-:Y:S01]  /*0430*/  FFMA R26, R23, R8, R26 ;  /* 0x00000008171a7223 */ /* 0x000fe2000000001a */
[----:B------:R-:W5:Y:S04]  /*0440*/  LDG.E R10, desc[UR4][R12.64+0x38] ;  /* 0x000038040c0a7981 */ /* 0x000f68000c1e1900 */
[----:B------:R0:W5:Y:S04]  /*0450*/  LDG.E R8, desc[UR4][R20.64] ;  /* 0x0000000414087981 */ /* 0x000168000c1e1900 */
[----:B------:R-:W5:Y:S01]  /*0460*/  LDG.E R23, desc[UR4][R12.64+0x3c] ;  /* 0x00003c040c177981 */ /* 0x000f62000c1e1900 */
[----:B0-----:R-:W-:-:S04]  /*0470*/  IMAD.WIDE R20, R6, 0x4, R20 ;  /* 0x0000000406147825 */ /* 0x001fc800078e0214 */
[----:B------:R-:W-:-:S04]  /*0480*/  IMAD.WIDE R24, R6, 0x4, R20 ;  /* 0x0000000406187825 */ /* 0x000fc800078e0214 */
[----:B------:R-:W-:-:S04]  /*0490*/  IMAD.WIDE R14, R6, 0x4, R24 ;  /* 0x00000004060e7825 */ /* 0x000fc800078e0218 */
[----:B--2---:R-:W-:Y:S02]  /*04a0*/  FFMA R29, R11, R22, R26 ;  /* 0x000000160b1d7223 */ /* 0x004fe4000000001a */
[----:B------:R-:W2:Y:S04]  /*04b0*/  LDG.E R22, desc[UR4][R12.64+0x40] ;  /* 0x000040040c167981 */ /* 0x000ea8000c1e1900 */
[----:B------:R-:W2:Y:S01]  /*04c0*/  LDG.E R11, desc[UR4][R20.64] ;  /* 0x00000004140b7981 */ /* 0x000ea2000c1e1900 */
[----:B---3--:R-:W-:-:S03]  /*04d0*/  FFMA R26, R2, R19, R29 ;  /* 0x00000013021a7223 */ /* 0x008fc6000000001d */
[----:B------:R-:W3:Y:S04]  /*04e0*/  LDG.E R19, desc[UR4][R24.64] ;  /* 0x0000000418137981 */ /* 0x000ee8000c1e1900 */
[----:B------:R-:W3:Y:S01]  /*04f0*/  LDG.E R2, desc[UR4][R12.64+0x44] ;  /* 0x000044040c027981 */ /* 0x000ee2000c1e1900 */
[----:B----4-:R-:W-:-:S03]  /*0500*/  FFMA R29, R3, R0, R26 ;  /* 0x00000000031d7223 */ /* 0x010fc6000000001a */
[----:B------:R-:W4:Y:S04]  /*0510*/  LDG.E R24, desc[UR4][R12.64+0x50] ;  /* 0x000050040c187981 */ /* 0x000f28000c1e1900 */
[----:B------:R0:W4:Y:S04]  /*0520*/  LDG.E R0, desc[UR4][R14.64] ;  /* 0x000000040e007981 */ /* 0x000128000c1e1900 */
[----:B------:R-:W4:Y:S01]  /*0530*/  LDG.E R3, desc[UR4][R12.64+0x48] ;  /* 0x000048040c037981 */ /* 0x000f22000c1e1900 */
[----:B0-----:R-:W-:-:S04]  /*0540*/  IMAD.WIDE R14, R6, 0x4, R14 ;  /* 0x00000004060e7825 */ /* 0x001fc800078e020e */
[----:B-----5:R-:W-:Y:S02]  /*0550*/  FFMA R26, R18, R9, R29 ;  /* 0x00000009121a7223 */ /* 0x020fe4000000001d */
[----:B------:R-:W5:Y:S01]  /*0560*/  LDG.E R18, desc[UR4][R12.64+0x4c] ;  /* 0x00004c040c127981 */ /* 0x000f62000c1e1900 */
[----:B------:R-:W-:-:S03]  /*0570*/  IMAD.WIDE R20, R6, 0x4, R14 ;  /* 0x0000000406147825 */ /* 0x000fc600078e020e */
[----:B------:R-:W5:Y:S04]  /*0580*/  LDG.E R9, desc[UR4][R14.64] ;  /* 0x000000040e097981 */ /* 0x000f68000c1e1900 */
[----:B------:R0:W5:Y:S01]  /*0590*/  LDG.E R25, desc[UR4][R20.64] ;  /* 0x0000000414197981 */ /* 0x000162000c1e1900 */
[----:B------:R-:W-:-:S03]  /*05a0*/  FFMA R28, R27, R28, R26 ;  /* 0x0000001c1b1c7223 */ /* 0x000fc6000000001a */
[----:B------:R-:W5:Y:S01]  /*05b0*/  LDG.E R26, desc[UR4][R12.64+0x54] ;  /* 0x000054040c1a7981 */ /* 0x000f62000c1e1900 */
[----:B0-----:R-:W-:-:S05]  /*05c0*/  IMAD.WIDE R20, R6, 0x4, R20 ;  /* 0x0000000406147825 */ /* 0x001fca00078e0214 */
[----:B------:R0:W5:Y:S01]  /*05d0*/  LDG.E R27, desc[UR4][R20.64] ;  /* 0x00000004141b7981 */ /* 0x000162000c1e1900 */
[----:B------:R-:W-:-:S04]  /*05e0*/  IMAD.WIDE R14, R6, 0x4, R20 ;  /* 0x00000004060e7825 */ /* 0x000fc800078e0214 */
[----:B------:R-:W-:Y:S01]  /*05f0*/  FFMA R29, R17, R16, R28 ;  /* 0x00000010111d7223 */ /* 0x000fe2000000001c */
[----:B------:R-:W-:-:S04]  /*0600*/  IMAD.WIDE R16, R6, 0x4, R14 ;  /* 0x0000000406107825 */ /* 0x000fc800078e020e */
[----:B------:R-:W-:Y:S01]  /*0610*/  FFMA R10, R10, R5, R29 ;  /* 0x000000050a0a7223 */ /* 0x000fe2000000001d */
[----:B------:R-:W5:Y:S01]  /*0620*/  LDG.E R14, desc[UR4][R14.64] ;  /* 0x000000040e0e7981 */ /* 0x000f62000c1e1900 */
[----:B------:R-:W-:-:S04]  /*0630*/  IMAD.WIDE R28, R6, 0x4, R16 ;  /* 0x00000004061c7825 */ /* 0x000fc800078e0210 */
[----:B------:R-:W-:Y:S01]  /*0640*/  FFMA R5, R23, R8, R10 ;  /* 0x0000000817057223 */ /* 0x000fe2000000000a */
[----:B------:R-:W5:Y:S01]  /*0650*/  LDG.E R16, desc[UR4][R16.64] ;  /* 0x0000000410107981 */ /* 0x000f62000c1e1900 */
[----:B0-----:R-:W-:-:S03]  /*0660*/  IMAD.WIDE R20, R6, 0x4, R28 ;  /* 0x0000000406147825 */ /* 0x001fc600078e021c */
[----:B------:R-:W5:Y:S04]  /*0670*/  LDG.E R8, desc[UR4][R12.64+0x58] ;  /* 0x000058040c087981 */ /* 0x000f68000c1e1900 */
[----:B------:R5:W5:Y:S04]  /*0680*/  LDG.E R28, desc[UR4][R28.64] ;  /* 0x000000041c1c7981 */ /* 0x000b68000c1e1900 */
[----:B------:R-:W5:Y:S01]  /*0690*/  LDG.E R17, desc[UR4][R12.64+0x64] ;  /* 0x000064040c117981 */ /* 0x000f62000c1e1900 */
[----:B--2---:R-:W-:Y:S01]  /*06a0*/  FFMA R5, R22, R11, R5 ;  /* 0x0000000b16057223 */ /* 0x004fe20000000005 */
[----:B------:R-:W-:-:S02]  /*06b0*/  IMAD.WIDE R10, R6, 0x4, R20 ;  /* 0x00000004060a7825 */ /* 0x000fc400078e0214 */
[----:B------:R-:W2:Y:S02]  /*06c0*/  LDG.E R20, desc[UR4][R20.64] ;  /* 0x0000000414147981 */ /* 0x000ea4000c1e1900 */
[----:B---3--:R-:W-:Y:S02]  /*06d0*/  FFMA R2, R2, R19, R5 ;  /* 0x0000001302027223 */ /* 0x008fe40000000005 */
[----:B------:R-:W3:Y:S01]  /*06e0*/  LDG.E R5, desc[UR4][R12.64+0x5c] ;  /* 0x00005c040c057981 */ /* 0x000ee2000c1e1900 */
[----:B------:R-:W-:-:S03]  /*06f0*/  IMAD.WIDE R22, R6, 0x4, R10 ;  /* 0x0000000406167825 */ /* 0x000fc600078e020a */
[----:B------:R-:W2:Y:S04]  /*0700*/  LDG.E R10, desc[UR4][R10.64] ;  /* 0x000000040a0a7981 */ /* 0x000ea8000c1e1900 */
[----:B------:R0:W2:Y:S04]  /*0710*/  LDG.E R15, desc[UR4][R22.64] ;  /* 0x00000004160f7981 */ /* 0x0000a8000c1e1900 */
[----:B------:R-:W2:Y:S01]  /*0720*/  LDG.E R21, desc[UR4][R12.64+0x6c] ;  /* 0x00006c040c157981 */ /* 0x000ea2000c1e1900 */
[----:B----4-:R-:W-:-:S03]  /*0730*/  FFMA R19, R3, R0, R2 ;  /* 0x0000000003137223 */ /* 0x010fc60000000002 */
[----:B------:R-:W4:Y:S01]  /*0740*/  LDG.E R0, desc[UR4][R12.64+0x60] ;  /* 0x000060040c007981 */ /* 0x000f22000c1e1900 */
[----:B------:R-:W-:-:S04]  /*0750*/  IMAD.WIDE R2, R6, 0x4, R22 ;  /* 0x0000000406027825 */ /* 0x000fc800078e0216 */
[----:B-----5:R-:W-:Y:S02]  /*0760*/  FFMA R29, R18, R9, R19 ;  /* 0x00000009121d7223 */ /* 0x020fe40000000013 */
[----:B------:R-:W5:Y:S01]  /*0770*/  LDG.E R9, desc[UR4][R12.64+0x68] ;  /* 0x000068040c097981 */ /* 0x000f62000c1e1900 */
[----:B------:R-:W-:-:S04]  /*0780*/  IMAD.WIDE R18, R6, 0x4, R2 ;  /* 0x0000000406127825 */ /* 0x000fc800078e0202 */
[----:B------:R-:W-:Y:S01]  /*0790*/  FFMA R29, R24, R25, R29 ;  /* 0x00000019181d7223 */ /* 0x000fe2000000001d */
[----:B------:R-:W5:Y:S01]  /*07a0*/  LDG.E R2, desc[UR4][R2.64] ;  /* 0x0000000402027981 */ /* 0x000f62000c1e1900 */
[----:B------:R-:W-:-:S03]  /*07b0*/  IMAD.WIDE R24, R6, 0x4, R18 ;  /* 0x0000000406187825 */ /* 0x000fc600078e0212 */
[----:B------:R-:W5:Y:S04]  /*07c0*/  LDG.E R18, desc[UR4][R18.64] ;  /* 0x0000000412127981 */ /* 0x000f68000c1e1900 */
[----:B------:R-:W5:Y:S01]  /*07d0*/  LDG.E R3, desc[UR4][R12.64+0x74] ;  /* 0x000074040c037981 */ /* 0x000f62000c1e1900 */
[----:B------:R-:W-:Y:S01]  /*07e0*/  FFMA R27, R26, R27, R29 ;  /* 0x0000001b1a1b7223 */ /* 0x000fe2000000001d */
[----:B0-----:R-:W-:Y:S02]  /*07f0*/  IMAD.WIDE R22, R6, 0x4, R24 ;  /* 0x0000000406167825 */ /* 0x001fe400078e0218 */
[----:B------:R-:W5:Y:S04]  /*0800*/  LDG.E R29, desc[UR4][R12.64+0x70] ;  /* 0x000070040c1d7981 */ /* 0x000f68000c1e1900 */
[----:B------:R-:W5:Y:S04]  /*0810*/  LDG.E R11, desc[UR4][R24.64] ;  /* 0x00000004180b7981 */ /* 0x000f68000c1e1900 */
[----:B------:R-:W5:Y:S04]  /*0820*/  LDG.E R22, desc[UR4][R22.64] ;  /* 0x0000000416167981 */ /* 0x000f68000c1e1900 */
[----:B------:R-:W5:Y:S04]  /*0830*/  LDG.E R19, desc[UR4][R12.64+0x7c] ;  /* 0x00007c040c137981 */ /* 0x000f68000c1e1900 */
[----:B------:R-:W5:Y:S01]  /*0840*/  LDG.E R24, desc[UR4][R12.64+0x78] ;  /* 0x000078040c187981 */ /* 0x000f62000c1e1900 */
[----:B------:R-:W-:-:S02]  /*0850*/  FFMA R8, R8, R14, R27 ;  /* 0x0000000e08087223 */ /* 0x000fc4000000001b */
[----:B------:R-:W0:Y:S01]  /*0860*/  LDC.64 R26, c[0x0][0x390] ;  /* 0x0000e400ff1a7b82 */ /* 0x000e220000000a00 */
[----:B------:R-:W-:-:S04]  /*0870*/  IMAD R7, R7, R6, R4 ;  /* 0x0000000607077224 */ /* 0x000fc800078e0204 */
[----:B0-----:R-:W-:-:S04]  /*0880*/  IMAD.WIDE R26, R7, 0x4, R26 ;  /* 0x00000004071a7825 */ /* 0x001fc800078e021a */
[----:B---3--:R-:W-:-:S04]  /*0890*/  FFMA R5, R5, R16, R8 ;  /* 0x0000001005057223 */ /* 0x008fc80000000008 */
[----:B----4-:R-:W-:-:S04]  /*08a0*/  FFMA R0, R0, R28, R5 ;  /* 0x0000001c00007223 */ /* 0x010fc80000000005 */
[----:B--2---:R-:W-:-:S04]  /*08b0*/  FFMA R0, R17, R20, R0 ;  /* 0x0000001411007223 */ /* 0x004fc80000000000 */
[----:B-----5:R-:W-:-:S04]  /*08c0*/  FFMA R0, R9, R10, R0 ;  /* 0x0000000a09007223 */ /* 0x020fc80000000000 */
[----:B------:R-:W-:-:S04]  /*08d0*/  FFMA R0, R21, R15, R0 ;  /* 0x0000000f15007223 */ /* 0x000fc80000000000 */
[----:B------:R-:W-:-:S04]  /*08e0*/  FFMA R0, R29, R2, R0 ;  /* 0x000000021d007223 */ /* 0x000fc80000000000 */
[----:B------:R-:W-:-:S04]  /*08f0*/  FFMA R3, R3, R18, R0 ;  /* 0x0000001203037223 */ /* 0x000fc80000000000 */
[----:B------:R-:W-:-:S04]  /*0900*/  FFMA R24, R24, R11, R3 ;  /* 0x0000000b18187223 */ /* 0x000fc80000000003 */
[----:B------:R-:W-:-:S05]  /*0910*/  FFMA R19, R19, R22, R24 ;  /* 0x0000001613137223 */ /* 0x000fca0000000018 */
[----:B------:R-:W-:Y:S01]  /*0920*/  STG.E desc[UR4][R26.64], R19 ;  /* 0x000000131a007986 */ /* 0x000fe2000c101904 */
[----:B------:R-:W-:Y:S05]  /*0930*/  EXIT ;  /* 0x000000000000794d */ /* 0x000fea0003800000 */
.L_x_2:
        /* <DEDUP_REMOVED lines=12> */
.L_x_5:


//--------------------- .nv.shared._Z14sharedABMatmulPfS_S_ii --------------------------
	.section	.nv.shared._Z14sharedABMatmulPfS_S_ii,"aw",@nobits
	.sectionflags	@""
	.align	4
.nv.shared._Z14sharedABMatmulPfS_S_ii:
	.zero		9216


//--------------------- .nv.shared.reserved.0     --------------------------
	.section	.nv.shared.reserved.0,"aw",@nobits
	.weak		__nv_reservedSMEM_offset_0_alias
	.size		__nv_reservedSMEM_offset_0_alias, 0, 64
	.other		__nv_reservedSMEM_offset_0_alias,@"STO_CUDA_RESERVED_SHARED STV_DEFAULT"
__nv_reservedSMEM_offset_0_alias:
	.zero		0
	.zero		64


//--------------------- .nv.shared._Z15coalescedMatmulPfS_S_ii --------------------------
	.section	.nv.shared._Z15coalescedMatmulPfS_S_ii,"aw",@nobits
	.sectionflags	@""
	.align	4
.nv.shared._Z15coalescedMatmulPfS_S_ii:
	.zero		5120


//--------------------- .nv.constant0._Z14sharedABMatmulPfS_S_ii --------------------------
	.section	.nv.constant0._Z14sharedABMatmulPfS_S_ii,"a",@progbits
	.sectionflags	@""
	.align	4
.nv.constant0._Z14sharedABMatmulPfS_S_ii:
	.zero		928


//--------------------- .nv.constant0._Z15coalescedMatmulPfS_S_ii --------------------------
	.section	.nv.constant0._Z15coalescedMatmulPfS_S_ii,"a",@progbits
	.sectionflags	@""
	.align	4
.nv.constant0._Z15coalescedMatmulPfS_S_ii:
	.zero		928


//--------------------- .nv.constant0._Z11naiveMatmulPfS_S_ii --------------------------
	.section	.nv.constant0._Z11naiveMatmulPfS_S_ii,"a",@progbits
	.sectionflags	@""
	.align	4
.nv.constant0._Z11naiveMatmulPfS_S_ii:
	.zero		928


//--------------------- SYMBOLS --------------------------

	.type		.nv.reservedSmem.offset0,@object
	.size		.nv.reservedSmem.offset0,0x4
	.type		.nv.reservedSmem.cap,@object
	.size		.nv.reservedSmem.cap,0x4
